//
// Generated by NVIDIA NVVM Compiler
//
// Compiler Build ID: CL-36424714
// Cuda compilation tools, release 13.0, V13.0.88
// Based on NVVM 20.0.0
//

.version 9.0
.target sm_100
.address_size 64

	// .globl	_Z14gpu_ActualizarPfifi

.visible .entry _Z14gpu_ActualizarPfifi(
	.param .u64 .ptr .align 1 _Z14gpu_ActualizarPfifi_param_0,
	.param .u32 _Z14gpu_ActualizarPfifi_param_1,
	.param .f32 _Z14gpu_ActualizarPfifi_param_2,
	.param .u32 _Z14gpu_ActualizarPfifi_param_3
)
{
	.reg .pred 	%p<3>;
	.reg .b32 	%r<16>;
	.reg .b32 	%f<8>;
	.reg .b64 	%rd<5>;

	ld.param.u64 	%rd1, [_Z14gpu_ActualizarPfifi_param_0];
	ld.param.u32 	%r2, [_Z14gpu_ActualizarPfifi_param_1];
	ld.param.f32 	%f2, [_Z14gpu_ActualizarPfifi_param_2];
	ld.param.u32 	%r3, [_Z14gpu_ActualizarPfifi_param_3];
	mov.u32 	%r4, %ctaid.x;
	mov.u32 	%r5, %nctaid.x;
	mov.u32 	%r6, %ctaid.y;
	mad.lo.s32 	%r7, %r5, %r6, %r4;
	mov.u32 	%r8, %ntid.x;
	mov.u32 	%r9, %ntid.y;
	mov.u32 	%r10, %tid.x;
	mov.u32 	%r11, %tid.y;
	mad.lo.s32 	%r12, %r7, %r9, %r11;
	mad.lo.s32 	%r1, %r12, %r8, %r10;
	setp.ge.s32 	%p1, %r1, %r3;
	@%p1 bra 	$L__BB0_3;
	sub.s32 	%r13, %r2, %r1;
	abs.s32 	%r14, %r13;
	add.s32 	%r15, %r14, 1;
	cvt.rn.f32.u32 	%f3, %r15;
	sqrt.rn.f32 	%f4, %f3;
	div.rn.f32 	%f1, %f2, %f4;
	abs.f32 	%f5, %f1;
	setp.ltu.f32 	%p2, %f5, 0f3A83126F;
	@%p2 bra 	$L__BB0_3;
	cvta.to.global.u64 	%rd2, %rd1;
	mul.wide.s32 	%rd3, %r1, 4;
	add.s64 	%rd4, %rd2, %rd3;
	ld.global.f32 	%f6, [%rd4];
	add.f32 	%f7, %f1, %f6;
	st.global.f32 	[%rd4], %f7;
$L__BB0_3:
	ret;

}
	// .globl	_Z10gpu_CopiarPfS_i
.visible .entry _Z10gpu_CopiarPfS_i(
	.param .u64 .ptr .align 1 _Z10gpu_CopiarPfS_i_param_0,
	.param .u64 .ptr .align 1 _Z10gpu_CopiarPfS_i_param_1,
	.param .u32 _Z10gpu_CopiarPfS_i_param_2
)
{
	.reg .pred 	%p<2>;
	.reg .b32 	%r<12>;
	.reg .b32 	%f<2>;
	.reg .b64 	%rd<8>;

	ld.param.u64 	%rd1, [_Z10gpu_CopiarPfS_i_param_0];
	ld.param.u64 	%rd2, [_Z10gpu_CopiarPfS_i_param_1];
	ld.param.u32 	%r2, [_Z10gpu_CopiarPfS_i_param_2];
	mov.u32 	%r3, %ctaid.x;
	mov.u32 	%r4, %nctaid.x;
	mov.u32 	%r5, %ctaid.y;
	mad.lo.s32 	%r6, %r4, %r5, %r3;
	mov.u32 	%r7, %ntid.x;
	mov.u32 	%r8, %ntid.y;
	mov.u32 	%r9, %tid.x;
	mov.u32 	%r10, %tid.y;
	mad.lo.s32 	%r11, %r6, %r8, %r10;
	mad.lo.s32 	%r1, %r11, %r7, %r9;
	setp.ge.s32 	%p1, %r1, %r2;
	@%p1 bra 	$L__BB1_2;
	cvta.to.global.u64 	%rd3, %rd1;
	cvta.to.global.u64 	%rd4, %rd2;
	mul.wide.s32 	%rd5, %r1, 4;
	add.s64 	%rd6, %rd3, %rd5;
	ld.global.f32 	%f1, [%rd6];
	add.s64 	%rd7, %rd4, %rd5;
	st.global.f32 	[%rd7], %f1;
$L__BB1_2:
	ret;

}
	// .globl	_Z14gpu_RelajacionPfS_i
.visible .entry _Z14gpu_RelajacionPfS_i(
	.param .u64 .ptr .align 1 _Z14gpu_RelajacionPfS_i_param_0,
	.param .u64 .ptr .align 1 _Z14gpu_RelajacionPfS_i_param_1,
	.param .u32 _Z14gpu_RelajacionPfS_i_param_2
)
{
	.reg .pred 	%p<4>;
	.reg .b32 	%r<16>;
	.reg .b32 	%f<7>;
	.reg .b64 	%rd<10>;

	ld.param.u64 	%rd1, [_Z14gpu_RelajacionPfS_i_param_0];
	ld.param.u64 	%rd2, [_Z14gpu_RelajacionPfS_i_param_1];
	ld.param.u32 	%r2, [_Z14gpu_RelajacionPfS_i_param_2];
	mov.u32 	%r4, %ctaid.x;
	mov.u32 	%r5, %nctaid.x;
	mov.u32 	%r6, %ctaid.y;
	mad.lo.s32 	%r7, %r5, %r6, %r4;
	mov.u32 	%r8, %ntid.x;
	mov.u32 	%r9, %ntid.y;
	mov.u32 	%r10, %tid.x;
	mov.u32 	%r11, %tid.y;
	mad.lo.s32 	%r12, %r7, %r9, %r11;
	mad.lo.s32 	%r13, %r12, %r8, %r10;
	setp.lt.s32 	%p1, %r13, 1;
	add.s32 	%r14, %r2, -1;
	setp.ge.s32 	%p2, %r13, %r14;
	or.pred  	%p3, %p1, %p2;
	@%p3 bra 	$L__BB2_2;
	cvta.to.global.u64 	%rd3, %rd2;
	cvta.to.global.u64 	%rd4, %rd1;
	add.s32 	%r15, %r13, -1;
	mul.wide.u32 	%rd5, %r15, 4;
	add.s64 	%rd6, %rd3, %rd5;
	ld.global.f32 	%f1, [%rd6];
	mul.wide.u32 	%rd7, %r13, 4;
	add.s64 	%rd8, %rd3, %rd7;
	ld.global.f32 	%f2, [%rd8];
	add.f32 	%f3, %f1, %f2;
	ld.global.f32 	%f4, [%rd8+4];
	add.f32 	%f5, %f3, %f4;
	div.rn.f32 	%f6, %f5, 0f40400000;
	add.s64 	%rd9, %rd4, %rd7;
	st.global.f32 	[%rd9], %f6;
$L__BB2_2:
	ret;

}
	// .globl	_Z16gpu_reduceMaximoPfS_i
.visible .entry _Z16gpu_reduceMaximoPfS_i(
	.param .u64 .ptr .align 1 _Z16gpu_reduceMaximoPfS_i_param_0,
	.param .u64 .ptr .align 1 _Z16gpu_reduceMaximoPfS_i_param_1,
	.param .u32 _Z16gpu_reduceMaximoPfS_i_param_2
)
{
	.reg .pred 	%p<8>;
	.reg .b32 	%r<18>;
	.reg .b32 	%f<7>;
	.reg .b64 	%rd<15>;

	ld.param.u64 	%rd4, [_Z16gpu_reduceMaximoPfS_i_param_0];
	ld.param.u64 	%rd5, [_Z16gpu_reduceMaximoPfS_i_param_1];
	ld.param.u32 	%r3, [_Z16gpu_reduceMaximoPfS_i_param_2];
	cvta.to.global.u64 	%rd1, %rd5;
	cvta.to.global.u64 	%rd2, %rd4;
	mov.u32 	%r4, %ctaid.x;
	mov.u32 	%r5, %nctaid.x;
	mov.u32 	%r6, %ctaid.y;
	mad.lo.s32 	%r7, %r5, %r6, %r4;
	mov.u32 	%r8, %ntid.x;
	mov.u32 	%r9, %ntid.y;
	mov.u32 	%r10, %tid.x;
	mov.u32 	%r11, %tid.y;
	mad.lo.s32 	%r12, %r7, %r9, %r11;
	mad.lo.s32 	%r1, %r12, %r8, %r10;
	shr.u32 	%r13, %r3, 31;
	add.s32 	%r14, %r3, %r13;
	shr.s32 	%r2, %r14, 1;
	setp.ge.s32 	%p1, %r1, %r2;
	@%p1 bra 	$L__BB3_6;
	mul.wide.s32 	%rd6, %r1, 4;
	add.s64 	%rd3, %rd2, %rd6;
	ld.global.f32 	%f3, [%rd3];
	mul.wide.s32 	%rd7, %r2, 4;
	add.s64 	%rd8, %rd3, %rd7;
	ld.global.f32 	%f1, [%rd8];
	setp.geu.f32 	%p2, %f3, %f1;
	@%p2 bra 	$L__BB3_3;
	add.s32 	%r15, %r1, %r2;
	st.global.f32 	[%rd3], %f1;
	mul.wide.s32 	%rd9, %r15, 4;
	add.s64 	%rd10, %rd1, %rd9;
	ld.global.f32 	%f4, [%rd10];
	add.s64 	%rd12, %rd1, %rd6;
	st.global.f32 	[%rd12], %f4;
$L__BB3_3:
	and.b32  	%r16, %r3, 1;
	setp.eq.b32 	%p3, %r16, 1;
	not.pred 	%p4, %p3;
	setp.ne.s32 	%p5, %r1, 0;
	or.pred  	%p6, %p4, %p5;
	@%p6 bra 	$L__BB3_6;
	ld.global.f32 	%f5, [%rd2];
	mul.wide.s32 	%rd13, %r3, 4;
	add.s64 	%rd14, %rd2, %rd13;
	ld.global.f32 	%f2, [%rd14+-4];
	setp.geu.f32 	%p7, %f5, %f2;
	@%p7 bra 	$L__BB3_6;
	add.s32 	%r17, %r3, -1;
	st.global.f32 	[%rd2], %f2;
	cvt.rn.f32.s32 	%f6, %r17;
	st.global.f32 	[%rd1], %f6;
$L__BB3_6:
	ret;

}
	// .globl	_Z19gpu_obtenCandidatosPfS_i
.visible .entry _Z19gpu_obtenCandidatosPfS_i(
	.param .u64 .ptr .align 1 _Z19gpu_obtenCandidatosPfS_i_param_0,
	.param .u64 .ptr .align 1 _Z19gpu_obtenCandidatosPfS_i_param_1,
	.param .u32 _Z19gpu_obtenCandidatosPfS_i_param_2
)
{
	.reg .pred 	%p<7>;
	.reg .b32 	%r<14>;
	.reg .b32 	%f<4>;
	.reg .b64 	%rd<9>;

	ld.param.u64 	%rd3, [_Z19gpu_obtenCandidatosPfS_i_param_0];
	ld.param.u64 	%rd4, [_Z19gpu_obtenCandidatosPfS_i_param_1];
	ld.param.u32 	%r2, [_Z19gpu_obtenCandidatosPfS_i_param_2];
	mov.u32 	%r3, %ctaid.x;
	mov.u32 	%r4, %nctaid.x;
	mov.u32 	%r5, %ctaid.y;
	mad.lo.s32 	%r6, %r4, %r5, %r3;
	mov.u32 	%r7, %ntid.x;
	mov.u32 	%r8, %ntid.y;
	mov.u32 	%r9, %tid.x;
	mov.u32 	%r10, %tid.y;
	mad.lo.s32 	%r11, %r6, %r8, %r10;
	mad.lo.s32 	%r1, %r11, %r7, %r9;
	setp.gt.s32 	%p1, %r1, %r2;
	@%p1 bra 	$L__BB4_5;
	cvta.to.global.u64 	%rd5, %rd4;
	mul.wide.s32 	%rd6, %r1, 4;
	add.s64 	%rd1, %rd5, %rd6;
	mov.b32 	%r12, 0;
	st.global.u32 	[%rd1], %r12;
	setp.eq.s32 	%p2, %r1, 0;
	add.s32 	%r13, %r2, -1;
	setp.eq.s32 	%p3, %r1, %r13;
	or.pred  	%p4, %p2, %p3;
	@%p4 bra 	$L__BB4_5;
	cvta.to.global.u64 	%rd7, %rd3;
	add.s64 	%rd2, %rd7, %rd6;
	ld.global.f32 	%f1, [%rd2];
	ld.global.f32 	%f2, [%rd2+-4];
	setp.leu.f32 	%p5, %f1, %f2;
	@%p5 bra 	$L__BB4_5;
	ld.global.f32 	%f3, [%rd2+4];
	setp.leu.f32 	%p6, %f1, %f3;
	@%p6 bra 	$L__BB4_5;
	st.global.f32 	[%rd1], %f1;
$L__BB4_5:
	ret;

}


// ===== COMPILED SASS (sm_100) =====

	.target	sm_100

	.elftype	@"ET_EXEC"


//--------------------- .note.nv.tkinfo           --------------------------
	.section	.note.nv.tkinfo,"",@"SHT_NOTE"
	.sectionflags	@"SHF_NOTE_NV_TKINFO"
	.tkinfo
        /*0018*/ 	.word	0x00000002
        /*0030*/ 	.string	""
        /*0030*/ 	.string	"ptxas"
        /*0030*/ 	.string	"Cuda compilation tools, release 13.0, V13.0.88"
        /*0030*/ 	.string	"Build cuda_13.0.r13.0/compiler.36424714_0"
        /*0030*/ 	.string	"-arch sm_100 -m 64 "



//--------------------- .note.nv.cuinfo           --------------------------
	.section	.note.nv.cuinfo,"",@"SHT_NOTE"
	.sectionflags	@"SHF_NOTE_NV_CUINFO"
        /*0018*/ 	.short	0x0002
        /*001a*/ 	.short	0x0064
        /*001c*/ 	.short	0x0082
	.zero		2


//--------------------- .nv.info                  --------------------------
	.section	.nv.info,"",@"SHT_CUDA_INFO"
	.align	4


	//----- nvinfo : EIATTR_REGCOUNT
	.align		4
        /*0000*/ 	.byte	0x04, 0x2f
        /*0002*/ 	.short	(.L_1 - .L_0)
	.align		4
.L_0:
        /*0004*/ 	.word	index@(_Z14gpu_ActualizarPfifi)
        /*0008*/ 	.word	0x00000010


	//----- nvinfo : EIATTR_FRAME_SIZE
	.align		4
.L_1:
        /*000c*/ 	.byte	0x04, 0x11
        /*000e*/ 	.short	(.L_3 - .L_2)
	.align		4
.L_2:
        /*0010*/ 	.word	index@($__internal_2_$__cuda_sm3x_div_rn_noftz_f32_slowpath)
        /*0014*/ 	.word	0x00000000


	//----- nvinfo : EIATTR_FRAME_SIZE
	.align		4
.L_3:
        /*0018*/ 	.byte	0x04, 0x11
        /*001a*/ 	.short	(.L_5 - .L_4)
	.align		4
.L_4:
        /*001c*/ 	.word	index@($__internal_1_$__cuda_sm20_sqrt_rn_f32_slowpath)
        /*0020*/ 	.word	0x00000000


	//----- nvinfo : EIATTR_FRAME_SIZE
	.align		4
.L_5:
        /*0024*/ 	.byte	0x04, 0x11
        /*0026*/ 	.short	(.L_7 - .L_6)
	.align		4
.L_6:
        /*0028*/ 	.word	index@(_Z14gpu_ActualizarPfifi)
        /*002c*/ 	.word	0x00000000


	//----- nvinfo : EIATTR_REGCOUNT
	.align		4
.L_7:
        /*0030*/ 	.byte	0x04, 0x2f
        /*0032*/ 	.short	(.L_9 - .L_8)
	.align		4
.L_8:
        /*0034*/ 	.word	index@(_Z10gpu_CopiarPfS_i)
        /*0038*/ 	.word	0x0000000a


	//----- nvinfo : EIATTR_FRAME_SIZE
	.align		4
.L_9:
        /*003c*/ 	.byte	0x04, 0x11
        /*003e*/ 	.short	(.L_11 - .L_10)
	.align		4
.L_10:
        /*0040*/ 	.word	index@(_Z10gpu_CopiarPfS_i)
        /*0044*/ 	.word	0x00000000


	//----- nvinfo : EIATTR_REGCOUNT
	.align		4
.L_11:
        /*0048*/ 	.byte	0x04, 0x2f
        /*004a*/ 	.short	(.L_13 - .L_12)
	.align		4
.L_12:
        /*004c*/ 	.word	index@(_Z14gpu_RelajacionPfS_i)
        /*0050*/ 	.word	0x0000000e


	//----- nvinfo : EIATTR_FRAME_SIZE
	.align		4
.L_13:
        /*0054*/ 	.byte	0x04, 0x11
        /*0056*/ 	.short	(.L_15 - .L_14)
	.align		4
.L_14:
        /*0058*/ 	.word	index@($__internal_0_$__cuda_sm3x_div_rn_noftz_f32_slowpath)
        /*005c*/ 	.word	0x00000000


	//----- nvinfo : EIATTR_FRAME_SIZE
	.align		4
.L_15:
        /*0060*/ 	.byte	0x04, 0x11
        /*0062*/ 	.short	(.L_17 - .L_16)
	.align		4
.L_16:
        /*0064*/ 	.word	index@(_Z14gpu_RelajacionPfS_i)
        /*0068*/ 	.word	0x00000000


	//----- nvinfo : EIATTR_REGCOUNT
	.align		4
.L_17:
        /*006c*/ 	.byte	0x04, 0x2f
        /*006e*/ 	.short	(.L_19 - .L_18)
	.align		4
.L_18:
        /*0070*/ 	.word	index@(_Z16gpu_reduceMaximoPfS_i)
        /*0074*/ 	.word	0x00000012


	//----- nvinfo : EIATTR_FRAME_SIZE
	.align		4
.L_19:
        /*0078*/ 	.byte	0x04, 0x11
        /*007a*/ 	.short	(.L_21 - .L_20)
	.align		4
.L_20:
        /*007c*/ 	.word	index@(_Z16gpu_reduceMaximoPfS_i)
        /*0080*/ 	.word	0x00000000


	//----- nvinfo : EIATTR_REGCOUNT
	.align		4
.L_21:
        /*0084*/ 	.byte	0x04, 0x2f
        /*0086*/ 	.short	(.L_23 - .L_22)
	.align		4
.L_22:
        /*0088*/ 	.word	index@(_Z19gpu_obtenCandidatosPfS_i)
        /*008c*/ 	.word	0x0000000a


	//----- nvinfo : EIATTR_FRAME_SIZE
	.align		4
.L_23:
        /*0090*/ 	.byte	0x04, 0x11
        /*0092*/ 	.short	(.L_25 - .L_24)
	.align		4
.L_24:
        /*0094*/ 	.word	index@(_Z19gpu_obtenCandidatosPfS_i)
        /*0098*/ 	.word	0x00000000


	//----- nvinfo : EIATTR_MIN_STACK_SIZE
	.align		4
.L_25:
        /*009c*/ 	.byte	0x04, 0x12
        /*009e*/ 	.short	(.L_27 - .L_26)
	.align		4
.L_26:
        /*00a0*/ 	.word	index@(_Z19gpu_obtenCandidatosPfS_i)
        /*00a4*/ 	.word	0x00000000


	//----- nvinfo : EIATTR_MIN_STACK_SIZE
	.align		4
.L_27:
        /*00a8*/ 	.byte	0x04, 0x12
        /*00aa*/ 	.short	(.L_29 - .L_28)
	.align		4
.L_28:
        /*00ac*/ 	.word	index@(_Z16gpu_reduceMaximoPfS_i)
        /*00b0*/ 	.word	0x00000000


	//----- nvinfo : EIATTR_MIN_STACK_SIZE
	.align		4
.L_29:
        /*00b4*/ 	.byte	0x04, 0x12
        /*00b6*/ 	.short	(.L_31 - .L_30)
	.align		4
.L_30:
        /*00b8*/ 	.word	index@(_Z14gpu_RelajacionPfS_i)
        /*00bc*/ 	.word	0x00000000


	//----- nvinfo : EIATTR_MIN_STACK_SIZE
	.align		4
.L_31:
        /*00c0*/ 	.byte	0x04, 0x12
        /*00c2*/ 	.short	(.L_33 - .L_32)
	.align		4
.L_32:
        /*00c4*/ 	.word	index@(_Z10gpu_CopiarPfS_i)
        /*00c8*/ 	.word	0x00000000


	//----- nvinfo : EIATTR_MIN_STACK_SIZE
	.align		4
.L_33:
        /*00cc*/ 	.byte	0x04, 0x12
        /*00ce*/ 	.short	(.L_35 - .L_34)
	.align		4
.L_34:
        /*00d0*/ 	.word	index@(_Z14gpu_ActualizarPfifi)
        /*00d4*/ 	.word	0x00000000
.L_35:


//--------------------- .nv.compat                --------------------------
	.section	.nv.compat,"",@"SHT_CUDA_COMPAT_INFO"
	.align	4
        /*0000*/ 	.byte	0x02, 0x09, 0x00, 0x00, 0x02, 0x02, 0x01, 0x00, 0x02, 0x05, 0x05, 0x00, 0x03, 0x07, 0x01, 0x01
        /*0010*/ 	.byte	0x02, 0x03, 0x00, 0x00, 0x02, 0x06, 0x01, 0x00, 0x04, 0x0b, 0x08, 0x00, 0x01, 0x00, 0x00, 0x00
        /*0020*/ 	.byte	0x00, 0x00, 0x00, 0x00


//--------------------- .nv.info._Z19gpu_obtenCandidatosPfS_i --------------------------
	.section	.nv.info._Z19gpu_obtenCandidatosPfS_i,"",@"SHT_CUDA_INFO"
	.sectionflags	@""
	.align	4


	//----- nvinfo : EIATTR_CUDA_API_VERSION
	.align		4
        /*0000*/ 	.byte	0x04, 0x37
        /*0002*/ 	.short	(.L_37 - .L_36)
.L_36:
        /*0004*/ 	.word	0x00000082


	//----- nvinfo : EIATTR_KPARAM_INFO
	.align		4
.L_37:
        /*0008*/ 	.byte	0x04, 0x17
        /*000a*/ 	.short	(.L_39 - .L_38)
.L_38:
        /*000c*/ 	.word	0x00000000
        /*0010*/ 	.short	0x0002
        /*0012*/ 	.short	0x0010
        /*0014*/ 	.byte	0x00, 0xf0, 0x11, 0x00


	//----- nvinfo : EIATTR_KPARAM_INFO
	.align		4
.L_39:
        /*0018*/ 	.byte	0x04, 0x17
        /*001a*/ 	.short	(.L_41 - .L_40)
.L_40:
        /*001c*/ 	.word	0x00000000
        /*0020*/ 	.short	0x0001
        /*0022*/ 	.short	0x0008
        /*0024*/ 	.byte	0x00, 0xf5, 0x21, 0x00


	//----- nvinfo : EIATTR_KPARAM_INFO
	.align		4
.L_41:
        /*0028*/ 	.byte	0x04, 0x17
        /*002a*/ 	.short	(.L_43 - .L_42)
.L_42:
        /*002c*/ 	.word	0x00000000
        /*0030*/ 	.short	0x0000
        /*0032*/ 	.short	0x0000
        /*0034*/ 	.byte	0x00, 0xf5, 0x21, 0x00


	//----- nvinfo : EIATTR_SPARSE_MMA_MASK
	.align		4
.L_43:
        /*0038*/ 	.byte	0x03, 0x50
        /*003a*/ 	.short	0x0000


	//----- nvinfo : EIATTR_MAXREG_COUNT
	.align		4
        /*003c*/ 	.byte	0x03, 0x1b
        /*003e*/ 	.short	0x00ff


	//----- nvinfo : EIATTR_MERCURY_ISA_VERSION
	.align		4
        /*0040*/ 	.byte	0x03, 0x5f
        /*0042*/ 	.short	0x0101


	//----- nvinfo : EIATTR_VRC_CTA_INIT_COUNT
	.align		4
        /*0044*/ 	.byte	0x02, 0x4a
	.zero		1
	.zero		1


	//----- nvinfo : EIATTR_EXIT_INSTR_OFFSETS
	.align		4
        /*0048*/ 	.byte	0x04, 0x1c
        /*004a*/ 	.short	(.L_45 - .L_44)


	//   ....[0]....
.L_44:
        /*004c*/ 	.word	0x000000d0


	//   ....[1]....
        /*0050*/ 	.word	0x00000150


	//   ....[2]....
        /*0054*/ 	.word	0x000001b0


	//   ....[3]....
        /*0058*/ 	.word	0x000001e0


	//   ....[4]....
        /*005c*/ 	.word	0x00000200


	//----- nvinfo : EIATTR_CBANK_PARAM_SIZE
	.align		4
.L_45:
        /*0060*/ 	.byte	0x03, 0x19
        /*0062*/ 	.short	0x0014


	//----- nvinfo : EIATTR_PARAM_CBANK
	.align		4
        /*0064*/ 	.byte	0x04, 0x0a
        /*0066*/ 	.short	(.L_47 - .L_46)
	.align		4
.L_46:
        /*0068*/ 	.word	index@(.nv.constant0._Z19gpu_obtenCandidatosPfS_i)
        /*006c*/ 	.short	0x0380
        /*006e*/ 	.short	0x0014


	//----- nvinfo : EIATTR_SW_WAR
	.align		4
.L_47:
        /*0070*/ 	.byte	0x04, 0x36
        /*0072*/ 	.short	(.L_49 - .L_48)
.L_48:
        /*0074*/ 	.word	0x00000008
.L_49:


//--------------------- .nv.info._Z16gpu_reduceMaximoPfS_i --------------------------
	.section	.nv.info._Z16gpu_reduceMaximoPfS_i,"",@"SHT_CUDA_INFO"
	.sectionflags	@""
	.align	4


	//----- nvinfo : EIATTR_CUDA_API_VERSION
	.align		4
        /*0000*/ 	.byte	0x04, 0x37
        /*0002*/ 	.short	(.L_51 - .L_50)
.L_50:
        /*0004*/ 	.word	0x00000082


	//----- nvinfo : EIATTR_KPARAM_INFO
	.align		4
.L_51:
        /*0008*/ 	.byte	0x04, 0x17
        /*000a*/ 	.short	(.L_53 - .L_52)
.L_52:
        /*000c*/ 	.word	0x00000000
        /*0010*/ 	.short	0x0002
        /*0012*/ 	.short	0x0010
        /*0014*/ 	.byte	0x00, 0xf0, 0x11, 0x00


	//----- nvinfo : EIATTR_KPARAM_INFO
	.align		4
.L_53:
        /*0018*/ 	.byte	0x04, 0x17
        /*001a*/ 	.short	(.L_55 - .L_54)
.L_54:
        /*001c*/ 	.word	0x00000000
        /*0020*/ 	.short	0x0001
        /*0022*/ 	.short	0x0008
        /*0024*/ 	.byte	0x00, 0xf5, 0x21, 0x00


	//----- nvinfo : EIATTR_KPARAM_INFO
	.align		4
.L_55:
        /*0028*/ 	.byte	0x04, 0x17
        /*002a*/ 	.short	(.L_57 - .L_56)
.L_56:
        /*002c*/ 	.word	0x00000000
        /*0030*/ 	.short	0x0000
        /*0032*/ 	.short	0x0000
        /*0034*/ 	.byte	0x00, 0xf5, 0x21, 0x00


	//----- nvinfo : EIATTR_SPARSE_MMA_MASK
	.align		4
.L_57:
        /*0038*/ 	.byte	0x03, 0x50
        /*003a*/ 	.short	0x0000


	//----- nvinfo : EIATTR_MAXREG_COUNT
	.align		4
        /*003c*/ 	.byte	0x03, 0x1b
        /*003e*/ 	.short	0x00ff


	//----- nvinfo : EIATTR_MERCURY_ISA_VERSION
	.align		4
        /*0040*/ 	.byte	0x03, 0x5f
        /*0042*/ 	.short	0x0101


	//----- nvinfo : EIATTR_VRC_CTA_INIT_COUNT
	.align		4
        /*0044*/ 	.byte	0x02, 0x4a
	.zero		1
	.zero		1


	//----- nvinfo : EIATTR_EXIT_INSTR_OFFSETS
	.align		4
        /*0048*/ 	.byte	0x04, 0x1c
        /*004a*/ 	.short	(.L_59 - .L_58)


	//   ....[0]....
.L_58:
        /*004c*/ 	.word	0x000000f0


	//   ....[1]....
        /*0050*/ 	.word	0x00000240


	//   ....[2]....
        /*0054*/ 	.word	0x000002a0


	//   ....[3]....
        /*0058*/ 	.word	0x00000300


	//----- nvinfo : EIATTR_CRS_STACK_SIZE
	.align		4
.L_59:
        /*005c*/ 	.byte	0x04, 0x1e
        /*005e*/ 	.short	(.L_61 - .L_60)
.L_60:
        /*0060*/ 	.word	0x00000000


	//----- nvinfo : EIATTR_CBANK_PARAM_SIZE
	.align		4
.L_61:
        /*0064*/ 	.byte	0x03, 0x19
        /*0066*/ 	.short	0x0014


	//----- nvinfo : EIATTR_PARAM_CBANK
	.align		4
        /*0068*/ 	.byte	0x04, 0x0a
        /*006a*/ 	.short	(.L_63 - .L_62)
	.align		4
.L_62:
        /*006c*/ 	.word	index@(.nv.constant0._Z16gpu_reduceMaximoPfS_i)
        /*0070*/ 	.short	0x0380
        /*0072*/ 	.short	0x0014


	//----- nvinfo : EIATTR_SW_WAR
	.align		4
.L_63:
        /*0074*/ 	.byte	0x04, 0x36
        /*0076*/ 	.short	(.L_65 - .L_64)
.L_64:
        /*0078*/ 	.word	0x00000008
.L_65:


//--------------------- .nv.info._Z14gpu_RelajacionPfS_i --------------------------
	.section	.nv.info._Z14gpu_RelajacionPfS_i,"",@"SHT_CUDA_INFO"
	.sectionflags	@""
	.align	4


	//----- nvinfo : EIATTR_CUDA_API_VERSION
	.align		4
        /*0000*/ 	.byte	0x04, 0x37
        /*0002*/ 	.short	(.L_67 - .L_66)
.L_66:
        /*0004*/ 	.word	0x00000082


	//----- nvinfo : EIATTR_KPARAM_INFO
	.align		4
.L_67:
        /*0008*/ 	.byte	0x04, 0x17
        /*000a*/ 	.short	(.L_69 - .L_68)
.L_68:
        /*000c*/ 	.word	0x00000000
        /*0010*/ 	.short	0x0002
        /*0012*/ 	.short	0x0010
        /*0014*/ 	.byte	0x00, 0xf0, 0x11, 0x00


	//----- nvinfo : EIATTR_KPARAM_INFO
	.align		4
.L_69:
        /*0018*/ 	.byte	0x04, 0x17
        /*001a*/ 	.short	(.L_71 - .L_70)
.L_70:
        /*001c*/ 	.word	0x00000000
        /*0020*/ 	.short	0x0001
        /*0022*/ 	.short	0x0008
        /*0024*/ 	.byte	0x00, 0xf5, 0x21, 0x00


	//----- nvinfo : EIATTR_KPARAM_INFO
	.align		4
.L_71:
        /*0028*/ 	.byte	0x04, 0x17
        /*002a*/ 	.short	(.L_73 - .L_72)
.L_72:
        /*002c*/ 	.word	0x00000000
        /*0030*/ 	.short	0x0000
        /*0032*/ 	.short	0x0000
        /*0034*/ 	.byte	0x00, 0xf5, 0x21, 0x00


	//----- nvinfo : EIATTR_SPARSE_MMA_MASK
	.align		4
.L_73:
        /*0038*/ 	.byte	0x03, 0x50
        /*003a*/ 	.short	0x0000


	//----- nvinfo : EIATTR_MAXREG_COUNT
	.align		4
        /*003c*/ 	.byte	0x03, 0x1b
        /*003e*/ 	.short	0x00ff


	//----- nvinfo : EIATTR_MERCURY_ISA_VERSION
	.align		4
        /*0040*/ 	.byte	0x03, 0x5f
        /*0042*/ 	.short	0x0101


	//----- nvinfo : EIATTR_VRC_CTA_INIT_COUNT
	.align		4
        /*0044*/ 	.byte	0x02, 0x4a
	.zero		1
	.zero		1


	//----- nvinfo : EIATTR_EXIT_INSTR_OFFSETS
	.align		4
        /*0048*/ 	.byte	0x04, 0x1c
        /*004a*/ 	.short	(.L_75 - .L_74)


	//   ....[0]....
.L_74:
        /*004c*/ 	.word	0x000000f0


	//   ....[1]....
        /*0050*/ 	.word	0x000002a0


	//----- nvinfo : EIATTR_CRS_STACK_SIZE
	.align		4
.L_75:
        /*0054*/ 	.byte	0x04, 0x1e
        /*0056*/ 	.short	(.L_77 - .L_76)
.L_76:
        /*0058*/ 	.word	0x00000000


	//----- nvinfo : EIATTR_CBANK_PARAM_SIZE
	.align		4
.L_77:
        /*005c*/ 	.byte	0x03, 0x19
        /*005e*/ 	.short	0x0014


	//----- nvinfo : EIATTR_PARAM_CBANK
	.align		4
        /*0060*/ 	.byte	0x04, 0x0a
        /*0062*/ 	.short	(.L_79 - .L_78)
	.align		4
.L_78:
        /*0064*/ 	.word	index@(.nv.constant0._Z14gpu_RelajacionPfS_i)
        /*0068*/ 	.short	0x0380
        /*006a*/ 	.short	0x0014


	//----- nvinfo : EIATTR_SW_WAR
	.align		4
.L_79:
        /*006c*/ 	.byte	0x04, 0x36
        /*006e*/ 	.short	(.L_81 - .L_80)
.L_80:
        /*0070*/ 	.word	0x00000008
.L_81:


//--------------------- .nv.info._Z10gpu_CopiarPfS_i --------------------------
	.section	.nv.info._Z10gpu_CopiarPfS_i,"",@"SHT_CUDA_INFO"
	.sectionflags	@""
	.align	4


	//----- nvinfo : EIATTR_CUDA_API_VERSION
	.align		4
        /*0000*/ 	.byte	0x04, 0x37
        /*0002*/ 	.short	(.L_83 - .L_82)
.L_82:
        /*0004*/ 	.word	0x00000082


	//----- nvinfo : EIATTR_KPARAM_INFO
	.align		4
.L_83:
        /*0008*/ 	.byte	0x04, 0x17
        /*000a*/ 	.short	(.L_85 - .L_84)
.L_84:
        /*000c*/ 	.word	0x00000000
        /*0010*/ 	.short	0x0002
        /*0012*/ 	.short	0x0010
        /*0014*/ 	.byte	0x00, 0xf0, 0x11, 0x00


	//----- nvinfo : EIATTR_KPARAM_INFO
	.align		4
.L_85:
        /*0018*/ 	.byte	0x04, 0x17
        /*001a*/ 	.short	(.L_87 - .L_86)
.L_86:
        /*001c*/ 	.word	0x00000000
        /*0020*/ 	.short	0x0001
        /*0022*/ 	.short	0x0008
        /*0024*/ 	.byte	0x00, 0xf5, 0x21, 0x00


	//----- nvinfo : EIATTR_KPARAM_INFO
	.align		4
.L_87:
        /*0028*/ 	.byte	0x04, 0x17
        /*002a*/ 	.short	(.L_89 - .L_88)
.L_88:
        /*002c*/ 	.word	0x00000000
        /*0030*/ 	.short	0x0000
        /*0032*/ 	.short	0x0000
        /*0034*/ 	.byte	0x00, 0xf5, 0x21, 0x00


	//----- nvinfo : EIATTR_SPARSE_MMA_MASK
	.align		4
.L_89:
        /*0038*/ 	.byte	0x03, 0x50
        /*003a*/ 	.short	0x0000


	//----- nvinfo : EIATTR_MAXREG_COUNT
	.align		4
        /*003c*/ 	.byte	0x03, 0x1b
        /*003e*/ 	.short	0x00ff


	//----- nvinfo : EIATTR_MERCURY_ISA_VERSION
	.align		4
        /*0040*/ 	.byte	0x03, 0x5f
        /*0042*/ 	.short	0x0101


	//----- nvinfo : EIATTR_VRC_CTA_INIT_COUNT
	.align		4
        /*0044*/ 	.byte	0x02, 0x4a
	.zero		1
	.zero		1


	//----- nvinfo : EIATTR_EXIT_INSTR_OFFSETS
	.align		4
        /*0048*/ 	.byte	0x04, 0x1c
        /*004a*/ 	.short	(.L_91 - .L_90)


	//   ....[0]....
.L_90:
        /*004c*/ 	.word	0x000000d0


	//   ....[1]....
        /*0050*/ 	.word	0x00000150


	//----- nvinfo : EIATTR_CBANK_PARAM_SIZE
	.align		4
.L_91:
        /*0054*/ 	.byte	0x03, 0x19
        /*0056*/ 	.short	0x0014


	//----- nvinfo : EIATTR_PARAM_CBANK
	.align		4
        /*0058*/ 	.byte	0x04, 0x0a
        /*005a*/ 	.short	(.L_93 - .L_92)
	.align		4
.L_92:
        /*005c*/ 	.word	index@(.nv.constant0._Z10gpu_CopiarPfS_i)
        /*0060*/ 	.short	0x0380
        /*0062*/ 	.short	0x0014


	//----- nvinfo : EIATTR_SW_WAR
	.align		4
.L_93:
        /*0064*/ 	.byte	0x04, 0x36
        /*0066*/ 	.short	(.L_95 - .L_94)
.L_94:
        /*0068*/ 	.word	0x00000008
.L_95:


//--------------------- .nv.info._Z14gpu_ActualizarPfifi --------------------------
	.section	.nv.info._Z14gpu_ActualizarPfifi,"",@"SHT_CUDA_INFO"
	.sectionflags	@""
	.align	4


	//----- nvinfo : EIATTR_CUDA_API_VERSION
	.align		4
        /*0000*/ 	.byte	0x04, 0x37
        /*0002*/ 	.short	(.L_97 - .L_96)
.L_96:
        /*0004*/ 	.word	0x00000082


	//----- nvinfo : EIATTR_KPARAM_INFO
	.align		4
.L_97:
        /*0008*/ 	.byte	0x04, 0x17
        /*000a*/ 	.short	(.L_99 - .L_98)
.L_98:
        /*000c*/ 	.word	0x00000000
        /*0010*/ 	.short	0x0003
        /*0012*/ 	.short	0x0010
        /*0014*/ 	.byte	0x00, 0xf0, 0x11, 0x00


	//----- nvinfo : EIATTR_KPARAM_INFO
	.align		4
.L_99:
        /*0018*/ 	.byte	0x04, 0x17
        /*001a*/ 	.short	(.L_101 - .L_100)
.L_100:
        /*001c*/ 	.word	0x00000000
        /*0020*/ 	.short	0x0002
        /*0022*/ 	.short	0x000c
        /*0024*/ 	.byte	0x00, 0xf0, 0x11, 0x00


	//----- nvinfo : EIATTR_KPARAM_INFO
	.align		4
.L_101:
        /*0028*/ 	.byte	0x04, 0x17
        /*002a*/ 	.short	(.L_103 - .L_102)
.L_102:
        /*002c*/ 	.word	0x00000000
        /*0030*/ 	.short	0x0001
        /*0032*/ 	.short	0x0008
        /*0034*/ 	.byte	0x00, 0xf0, 0x11, 0x00


	//----- nvinfo : EIATTR_KPARAM_INFO
	.align		4
.L_103:
        /*0038*/ 	.byte	0x04, 0x17
        /*003a*/ 	.short	(.L_105 - .L_104)
.L_104:
        /*003c*/ 	.word	0x00000000
        /*0040*/ 	.short	0x0000
        /*0042*/ 	.short	0x0000
        /*0044*/ 	.byte	0x00, 0xf5, 0x21, 0x00


	//----- nvinfo : EIATTR_SPARSE_MMA_MASK
	.align		4
.L_105:
        /*0048*/ 	.byte	0x03, 0x50
        /*004a*/ 	.short	0x0000


	//----- nvinfo : EIATTR_MAXREG_COUNT
	.align		4
        /*004c*/ 	.byte	0x03, 0x1b
        /*004e*/ 	.short	0x00ff


	//----- nvinfo : EIATTR_MERCURY_ISA_VERSION
	.align		4
        /*0050*/ 	.byte	0x03, 0x5f
        /*0052*/ 	.short	0x0101


	//----- nvinfo : EIATTR_VRC_CTA_INIT_COUNT
	.align		4
        /*0054*/ 	.byte	0x02, 0x4a
	.zero		1
	.zero		1


	//----- nvinfo : EIATTR_EXIT_INSTR_OFFSETS
	.align		4
        /*0058*/ 	.byte	0x04, 0x1c
        /*005a*/ 	.short	(.L_107 - .L_106)


	//   ....[0]....
.L_106:
        /*005c*/ 	.word	0x000000d0


	//   ....[1]....
        /*0060*/ 	.word	0x00000300


	//   ....[2]....
        /*0064*/ 	.word	0x00000370


	//----- nvinfo : EIATTR_CRS_STACK_SIZE
	.align		4
.L_107:
        /*0068*/ 	.byte	0x04, 0x1e
        /*006a*/ 	.short	(.L_109 - .L_108)
.L_108:
        /*006c*/ 	.word	0x00000000


	//----- nvinfo : EIATTR_CBANK_PARAM_SIZE
	.align		4
.L_109:
        /*0070*/ 	.byte	0x03, 0x19
        /*0072*/ 	.short	0x0014


	//----- nvinfo : EIATTR_PARAM_CBANK
	.align		4
        /*0074*/ 	.byte	0x04, 0x0a
        /*0076*/ 	.short	(.L_111 - .L_110)
	.align		4
.L_110:
        /*0078*/ 	.word	index@(.nv.constant0._Z14gpu_ActualizarPfifi)
        /*007c*/ 	.short	0x0380
        /*007e*/ 	.short	0x0014


	//----- nvinfo : EIATTR_SW_WAR
	.align		4
.L_111:
        /*0080*/ 	.byte	0x04, 0x36
        /*0082*/ 	.short	(.L_113 - .L_112)
.L_112:
        /*0084*/ 	.word	0x00000008
.L_113:


//--------------------- .nv.callgraph             --------------------------
	.section	.nv.callgraph,"",@"SHT_CUDA_CALLGRAPH"
	.align	4
	.sectionentsize	8
	.align		4
        /*0000*/ 	.word	0x00000000
	.align		4
        /*0004*/ 	.word	0xffffffff
	.align		4
        /*0008*/ 	.word	0x00000000
	.align		4
        /*000c*/ 	.word	0xfffffffe
	.align		4
        /*0010*/ 	.word	0x00000000
	.align		4
        /*0014*/ 	.word	0xfffffffd
	.align		4
        /*0018*/ 	.word	0x00000000
	.align		4
        /*001c*/ 	.word	0xfffffffc


//--------------------- .text._Z19gpu_obtenCandidatosPfS_i --------------------------
	.section	.text._Z19gpu_obtenCandidatosPfS_i,"ax",@progbits
	.align	128
        .global         _Z19gpu_obtenCandidatosPfS_i
        .type           _Z19gpu_obtenCandidatosPfS_i,@function
        .size           _Z19gpu_obtenCandidatosPfS_i,(.L_x_41 - _Z19gpu_obtenCandidatosPfS_i)
        .other          _Z19gpu_obtenCandidatosPfS_i,@"STO_CUDA_ENTRY STV_DEFAULT"
_Z19gpu_obtenCandidatosPfS_i:
.text._Z19gpu_obtenCandidatosPfS_i:
[----:B------:R-:W-:Y:S01]  /*0000*/  LDC R1, c[0x0][0x37c] ;  /* 0x0000df00ff017b82 */ /* 0x000fe20000000800 */
[----:B------:R-:W0:Y:S07]  /*0010*/  S2R R3, SR_TID.Y ;  /* 0x0000000000037919 */ /* 0x000e2e0000002200 */
[----:B------:R-:W-:Y:S01]  /*0020*/  S2UR UR4, SR_CTAID.X ;  /* 0x00000000000479c3 */ /* 0x000fe20000002500 */
[----:B------:R-:W1:Y:S01]  /*0030*/  LDCU UR5, c[0x0][0x370] ;  /* 0x00006e00ff0577ac */ /* 0x000e620008000800 */
[----:B------:R-:W2:Y:S01]  /*0040*/  S2R R7, SR_TID.X ;  /* 0x0000000000077919 */ /* 0x000ea20000002100 */
[----:B------:R-:W2:Y:S05]  /*0050*/  LDCU UR7, c[0x0][0x360] ;  /* 0x00006c00ff0777ac */ /* 0x000eaa0008000800 */
[----:B------:R-:W1:Y:S01]  /*0060*/  S2UR UR6, SR_CTAID.Y ;  /* 0x00000000000679c3 */ /* 0x000e620000002600 */
[----:B------:R-:W3:Y:S07]  /*0070*/  LDCU UR8, c[0x0][0x390] ;  /* 0x00007200ff0877ac */ /* 0x000eee0008000800 */
[----:B------:R-:W0:Y:S01]  /*0080*/  LDC R0, c[0x0][0x364] ;  /* 0x0000d900ff007b82 */ /* 0x000e220000000800 */
[----:B-1----:R-:W-:-:S06]  /*0090*/  UIMAD UR4, UR5, UR6, UR4 ;  /* 0x00000006050472a4 */ /* 0x002fcc000f8e0204 */
[----:B0-----:R-:W-:-:S04]  /*00a0*/  IMAD R0, R0, UR4, R3 ;  /* 0x0000000400007c24 */ /* 0x001fc8000f8e0203 */
[----:B--2---:R-:W-:-:S05]  /*00b0*/  IMAD R7, R0, UR7, R7 ;  /* 0x0000000700077c24 */ /* 0x004fca000f8e0207 */
[----:B---3--:R-:W-:-:S13]  /*00c0*/  ISETP.GT.AND P0, PT, R7, UR8, PT ;  /* 0x0000000807007c0c */ /* 0x008fda000bf04270 */
[----:B------:R-:W-:Y:S05]  /*00d0*/  @P0 EXIT ;  /* 0x000000000000094d */ /* 0x000fea0003800000 */
[----:B------:R-:W0:Y:S01]  /*00e0*/  LDC.64 R2, c[0x0][0x388] ;  /* 0x0000e200ff027b82 */ /* 0x000e220000000a00 */
[----:B------:R-:W-:Y:S01]  /*00f0*/  UIADD3 UR4, UPT, UPT, UR8, -0x1, URZ ;  /* 0xffffffff08047890 */ /* 0x000fe2000fffe0ff */
[----:B------:R-:W1:Y:S05]  /*0100*/  LDCU.64 UR6, c[0x0][0x358] ;  /* 0x00006b00ff0677ac */ /* 0x000e6a0008000a00 */
[----:B------:R-:W-:-:S04]  /*0110*/  ISETP.NE.AND P0, PT, R7, UR4, PT ;  /* 0x0000000407007c0c */ /* 0x000fc8000bf05270 */
[C---:B------:R-:W-:Y:S01]  /*0120*/  ISETP.EQ.OR P0, PT, R7.reuse, RZ, !P0 ;  /* 0x000000ff0700720c */ /* 0x040fe20004702670 */
[----:B0-----:R-:W-:-:S05]  /*0130*/  IMAD.WIDE R2, R7, 0x4, R2 ;  /* 0x0000000407027825 */ /* 0x001fca00078e0202 */
[----:B-1----:R0:W-:Y:S07]  /*0140*/  STG.E desc[UR6][R2.64], RZ ;  /* 0x000000ff02007986 */ /* 0x0021ee000c101906 */
[----:B------:R-:W-:Y:S05]  /*0150*/  @P0 EXIT ;  /* 0x000000000000094d */ /* 0x000fea0003800000 */
[----:B------:R-:W1:Y:S02]  /*0160*/  LDC.64 R4, c[0x0][0x380] ;  /* 0x0000e000ff047b82 */ /* 0x000e640000000a00 */
[----:B-1----:R-:W-:-:S05]  /*0170*/  IMAD.WIDE R4, R7, 0x4, R4 ;  /* 0x0000000407047825 */ /* 0x002fca00078e0204 */
[----:B------:R-:W2:Y:S04]  /*0180*/  LDG.E R7, desc[UR6][R4.64] ;  /* 0x0000000604077981 */ /* 0x000ea8000c1e1900 */
[----:B------:R-:W2:Y:S02]  /*0190*/  LDG.E R0, desc[UR6][R4.64+-0x4] ;  /* 0xfffffc0604007981 */ /* 0x000ea4000c1e1900 */
[----:B--2---:R-:W-:-:S13]  /*01a0*/  FSETP.GT.AND P0, PT, R7, R0, PT ;  /* 0x000000000700720b */ /* 0x004fda0003f04000 */
[----:B------:R-:W-:Y:S05]  /*01b0*/  @!P0 EXIT ;  /* 0x000000000000894d */ /* 0x000fea0003800000 */
[----:B------:R-:W2:Y:S02]  /*01c0*/  LDG.E R4, desc[UR6][R4.64+0x4] ;  /* 0x0000040604047981 */ /* 0x000ea4000c1e1900 */
[----:B--2---:R-:W-:-:S13]  /*01d0*/  FSETP.GT.AND P0, PT, R7, R4, PT ;  /* 0x000000040700720b */ /* 0x004fda0003f04000 */
[----:B------:R-:W-:Y:S05]  /*01e0*/  @!P0 EXIT ;  /* 0x000000000000894d */ /* 0x000fea0003800000 */
[----:B------:R-:W-:Y:S01]  /*01f0*/  STG.E desc[UR6][R2.64], R7 ;  /* 0x0000000702007986 */ /* 0x000fe2000c101906 */
[----:B------:R-:W-:Y:S05]  /*0200*/  EXIT ;  /* 0x000000000000794d */ /* 0x000fea0003800000 */
.L_x_0:
[----:B------:R-:W-:-:S00]  /*0210*/  BRA `(.L_x_0) ;  /* 0xfffffffc00fc7947 */ /* 0x000fc0000383ffff */
[----:B------:R-:W-:-:S00]  /*0220*/  NOP ;  /* 0x0000000000007918 */ /* 0x000fc00000000000 */
        /* <DEDUP_REMOVED lines=13> */
.L_x_41:


//--------------------- .text._Z16gpu_reduceMaximoPfS_i --------------------------
	.section	.text._Z16gpu_reduceMaximoPfS_i,"ax",@progbits
	.align	128
        .global         _Z16gpu_reduceMaximoPfS_i
        .type           _Z16gpu_reduceMaximoPfS_i,@function
        .size           _Z16gpu_reduceMaximoPfS_i,(.L_x_42 - _Z16gpu_reduceMaximoPfS_i)
        .other          _Z16gpu_reduceMaximoPfS_i,@"STO_CUDA_ENTRY STV_DEFAULT"
_Z16gpu_reduceMaximoPfS_i:
.text._Z16gpu_reduceMaximoPfS_i:
[----:B------:R-:W-:Y:S01]  /*0000*/  LDC R1, c[0x0][0x37c] ;  /* 0x0000df00ff017b82 */ /* 0x000fe20000000800 */
[----:B------:R-:W0:Y:S07]  /*0010*/  S2R R3, SR_TID.Y ;  /* 0x0000000000037919 */ /* 0x000e2e0000002200 */
[----:B------:R-:W-:Y:S01]  /*0020*/  S2UR UR4, SR_CTAID.X ;  /* 0x00000000000479c3 */ /* 0x000fe20000002500 */
[----:B------:R-:W1:Y:S01]  /*0030*/  LDCU UR5, c[0x0][0x370] ;  /* 0x00006e00ff0577ac */ /* 0x000e620008000800 */
[----:B------:R-:W2:Y:S01]  /*0040*/  S2R R13, SR_TID.X ;  /* 0x00000000000d7919 */ /* 0x000ea20000002100 */
[----:B------:R-:W2:Y:S05]  /*0050*/  LDCU UR7, c[0x0][0x360] ;  /* 0x00006c00ff0777ac */ /* 0x000eaa0008000800 */
[----:B------:R-:W1:Y:S08]  /*0060*/  S2UR UR6, SR_CTAID.Y ;  /* 0x00000000000679c3 */ /* 0x000e700000002600 */
[----:B------:R-:W0:Y:S08]  /*0070*/  LDC R0, c[0x0][0x364] ;  /* 0x0000d900ff007b82 */ /* 0x000e300000000800 */
[----:B------:R-:W3:Y:S01]  /*0080*/  LDC R5, c[0x0][0x390] ;  /* 0x0000e400ff057b82 */ /* 0x000ee20000000800 */
[----:B-1----:R-:W-:-:S06]  /*0090*/  UIMAD UR4, UR5, UR6, UR4 ;  /* 0x00000006050472a4 */ /* 0x002fcc000f8e0204 */
[----:B0-----:R-:W-:-:S04]  /*00a0*/  IMAD R0, R0, UR4, R3 ;  /* 0x0000000400007c24 */ /* 0x001fc8000f8e0203 */
[----:B--2---:R-:W-:Y:S01]  /*00b0*/  IMAD R13, R0, UR7, R13 ;  /* 0x00000007000d7c24 */ /* 0x004fe2000f8e020d */
[----:B---3--:R-:W-:-:S04]  /*00c0*/  LEA.HI R2, R5, R5, RZ, 0x1 ;  /* 0x0000000505027211 */ /* 0x008fc800078f08ff */
[----:B------:R-:W-:-:S04]  /*00d0*/  SHF.R.S32.HI R0, RZ, 0x1, R2 ;  /* 0x00000001ff007819 */ /* 0x000fc80000011402 */
[----:B------:R-:W-:-:S13]  /*00e0*/  ISETP.GE.AND P0, PT, R13, R0, PT ;  /* 0x000000000d00720c */ /* 0x000fda0003f06270 */
[----:B------:R-:W-:Y:S05]  /*00f0*/  @P0 EXIT ;  /* 0x000000000000094d */ /* 0x000fea0003800000 */
[----:B------:R-:W0:Y:S01]  /*0100*/  LDC.64 R2, c[0x0][0x380] ;  /* 0x0000e000ff027b82 */ /* 0x000e220000000a00 */
[----:B------:R-:W1:Y:S01]  /*0110*/  LDCU.64 UR4, c[0x0][0x358] ;  /* 0x00006b00ff0477ac */ /* 0x000e620008000a00 */
[----:B0-----:R-:W-:-:S05]  /*0120*/  IMAD.WIDE R6, R13, 0x4, R2 ;  /* 0x000000040d067825 */ /* 0x001fca00078e0202 */
[----:B-1----:R-:W2:Y:S01]  /*0130*/  LDG.E R4, desc[UR4][R6.64] ;  /* 0x0000000406047981 */ /* 0x002ea2000c1e1900 */
[----:B------:R-:W-:-:S05]  /*0140*/  IMAD.WIDE R8, R0, 0x4, R6 ;  /* 0x0000000400087825 */ /* 0x000fca00078e0206 */
[----:B------:R-:W2:Y:S01]  /*0150*/  LDG.E R15, desc[UR4][R8.64] ;  /* 0x00000004080f7981 */ /* 0x000ea2000c1e1900 */
[----:B------:R-:W-:Y:S01]  /*0160*/  ISETP.NE.AND P0, PT, R13, RZ, PT ;  /* 0x000000ff0d00720c */ /* 0x000fe20003f05270 */
[----:B------:R-:W-:Y:S01]  /*0170*/  BSSY.RECONVERGENT B0, `(.L_x_1) ;  /* 0x000000c000007945 */ /* 0x000fe20003800200 */
[----:B------:R-:W-:-:S04]  /*0180*/  LOP3.LUT R10, R5, 0x1, RZ, 0xc0, !PT ;  /* 0x00000001050a7812 */ /* 0x000fc800078ec0ff */
[----:B------:R-:W-:Y:S02]  /*0190*/  ISETP.NE.U32.OR P0, PT, R10, 0x1, P0 ;  /* 0x000000010a00780c */ /* 0x000fe40000705470 */
[----:B--2---:R-:W-:-:S13]  /*01a0*/  FSETP.GEU.AND P1, PT, R4, R15, PT ;  /* 0x0000000f0400720b */ /* 0x004fda0003f2e000 */
[----:B------:R-:W-:Y:S05]  /*01b0*/  @P1 BRA `(.L_x_2) ;  /* 0x00000000001c1947 */ /* 0x000fea0003800000 */
[----:B------:R-:W0:Y:S01]  /*01c0*/  LDC.64 R10, c[0x0][0x388] ;  /* 0x0000e200ff0a7b82 */ /* 0x000e220000000a00 */
[----:B------:R-:W-:Y:S01]  /*01d0*/  IMAD.IADD R9, R13, 0x1, R0 ;  /* 0x000000010d097824 */ /* 0x000fe200078e0200 */
[----:B------:R1:W-:Y:S03]  /*01e0*/  STG.E desc[UR4][R6.64], R15 ;  /* 0x0000000f06007986 */ /* 0x0003e6000c101904 */
[----:B0-----:R-:W-:-:S06]  /*01f0*/  IMAD.WIDE R8, R9, 0x4, R10 ;  /* 0x0000000409087825 */ /* 0x001fcc00078e020a */
[----:B------:R-:W2:Y:S01]  /*0200*/  LDG.E R9, desc[UR4][R8.64] ;  /* 0x0000000408097981 */ /* 0x000ea2000c1e1900 */
[----:B------:R-:W-:-:S05]  /*0210*/  IMAD.WIDE R10, R13, 0x4, R10 ;  /* 0x000000040d0a7825 */ /* 0x000fca00078e020a */
[----:B--2---:R1:W-:Y:S02]  /*0220*/  STG.E desc[UR4][R10.64], R9 ;  /* 0x000000090a007986 */ /* 0x0043e4000c101904 */
.L_x_2:
[----:B------:R-:W-:Y:S05]  /*0230*/  BSYNC.RECONVERGENT B0 ;  /* 0x0000000000007941 */ /* 0x000fea0003800200 */
.L_x_1:
[----:B------:R-:W-:Y:S05]  /*0240*/  @P0 EXIT ;  /* 0x000000000000094d */ /* 0x000fea0003800000 */
[----:B-1----:R-:W0:Y:S01]  /*0250*/  LDC.64 R6, c[0x0][0x380] ;  /* 0x0000e000ff067b82 */ /* 0x002e220000000a00 */
[----:B------:R-:W-:-:S05]  /*0260*/  IMAD.WIDE R2, R5, 0x4, R2 ;  /* 0x0000000405027825 */ /* 0x000fca00078e0202 */
[----:B------:R-:W2:Y:S04]  /*0270*/  LDG.E R9, desc[UR4][R2.64+-0x4] ;  /* 0xfffffc0402097981 */ /* 0x000ea8000c1e1900 */
[----:B0-----:R-:W2:Y:S02]  /*0280*/  LDG.E R0, desc[UR4][R6.64] ;  /* 0x0000000406007981 */ /* 0x001ea4000c1e1900 */
[----:B--2---:R-:W-:-:S13]  /*0290*/  FSETP.GEU.AND P0, PT, R0, R9, PT ;  /* 0x000000090000720b */ /* 0x004fda0003f0e000 */
[----:B------:R-:W-:Y:S05]  /*02a0*/  @P0 EXIT ;  /* 0x000000000000094d */ /* 0x000fea0003800000 */
[----:B------:R-:W0:Y:S01]  /*02b0*/  LDC.64 R2, c[0x0][0x388] ;  /* 0x0000e200ff027b82 */ /* 0x000e220000000a00 */
[----:B------:R-:W-:Y:S01]  /*02c0*/  VIADD R5, R5, 0xffffffff ;  /* 0xffffffff05057836 */ /* 0x000fe20000000000 */
[----:B------:R-:W-:Y:S04]  /*02d0*/  STG.E desc[UR4][R6.64], R9 ;  /* 0x0000000906007986 */ /* 0x000fe8000c101904 */
[----:B------:R-:W-:-:S05]  /*02e0*/  I2FP.F32.S32 R5, R5 ;  /* 0x0000000500057245 */ /* 0x000fca0000201400 */
[----:B0-----:R-:W-:Y:S01]  /*02f0*/  STG.E desc[UR4][R2.64], R5 ;  /* 0x0000000502007986 */ /* 0x001fe2000c101904 */
[----:B------:R-:W-:Y:S05]  /*0300*/  EXIT ;  /* 0x000000000000794d */ /* 0x000fea0003800000 */
.L_x_3:
        /* <DEDUP_REMOVED lines=15> */
.L_x_42:


//--------------------- .text._Z14gpu_RelajacionPfS_i --------------------------
	.section	.text._Z14gpu_RelajacionPfS_i,"ax",@progbits
	.align	128
        .global         _Z14gpu_RelajacionPfS_i
        .type           _Z14gpu_RelajacionPfS_i,@function
        .size           _Z14gpu_RelajacionPfS_i,(.L_x_38 - _Z14gpu_RelajacionPfS_i)
        .other          _Z14gpu_RelajacionPfS_i,@"STO_CUDA_ENTRY STV_DEFAULT"
_Z14gpu_RelajacionPfS_i:
.text._Z14gpu_RelajacionPfS_i:
        /* <DEDUP_REMOVED lines=10> */
[----:B0-----:R-:W-:Y:S01]  /*00a0*/  IMAD R2, R2, UR4, R5 ;  /* 0x0000000402027c24 */ /* 0x001fe2000f8e0205 */
[----:B---3--:R-:W-:-:S03]  /*00b0*/  UIADD3 UR4, UPT, UPT, UR7, -0x1, URZ ;  /* 0xffffffff07047890 */ /* 0x008fc6000fffe0ff */
[----:B--2---:R-:W-:-:S05]  /*00c0*/  IMAD R2, R2, UR8, R3 ;  /* 0x0000000802027c24 */ /* 0x004fca000f8e0203 */
[----:B------:R-:W-:-:S04]  /*00d0*/  ISETP.GE.AND P0, PT, R2, UR4, PT ;  /* 0x0000000402007c0c */ /* 0x000fc8000bf06270 */
[----:B------:R-:W-:-:S13]  /*00e0*/  ISETP.LT.OR P0, PT, R2, 0x1, P0 ;  /* 0x000000010200780c */ /* 0x000fda0000701670 */
[----:B------:R-:W-:Y:S05]  /*00f0*/  @P0 EXIT ;  /* 0x000000000000094d */ /* 0x000fea0003800000 */
[----:B------:R-:W0:Y:S01]  /*0100*/  LDC.64 R6, c[0x0][0x388] ;  /* 0x0000e200ff067b82 */ /* 0x000e220000000a00 */
[----:B------:R-:W1:Y:S01]  /*0110*/  LDCU.64 UR6, c[0x0][0x358] ;  /* 0x00006b00ff0677ac */ /* 0x000e620008000a00 */
[----:B------:R-:W-:-:S04]  /*0120*/  VIADD R5, R2, 0xffffffff ;  /* 0xffffffff02057836 */ /* 0x000fc80000000000 */
[----:B0-----:R-:W-:-:S04]  /*0130*/  IMAD.WIDE.U32 R4, R5, 0x4, R6 ;  /* 0x0000000405047825 */ /* 0x001fc800078e0006 */
[----:B------:R-:W-:Y:S02]  /*0140*/  IMAD.WIDE.U32 R6, R2, 0x4, R6 ;  /* 0x0000000402067825 */ /* 0x000fe400078e0006 */
[----:B-1----:R-:W2:Y:S04]  /*0150*/  LDG.E R4, desc[UR6][R4.64] ;  /* 0x0000000604047981 */ /* 0x002ea8000c1e1900 */
[----:B------:R-:W2:Y:S04]  /*0160*/  LDG.E R3, desc[UR6][R6.64] ;  /* 0x0000000606037981 */ /* 0x000ea8000c1e1900 */
[----:B------:R-:W3:Y:S01]  /*0170*/  LDG.E R9, desc[UR6][R6.64+0x4] ;  /* 0x0000040606097981 */ /* 0x000ee2000c1e1900 */
[----:B------:R-:W-:Y:S01]  /*0180*/  IMAD.MOV.U32 R8, RZ, RZ, 0x3eaaaaab ;  /* 0x3eaaaaabff087424 */ /* 0x000fe200078e00ff */
[----:B------:R-:W-:Y:S01]  /*0190*/  BSSY.RECONVERGENT B1, `(.L_x_4) ;  /* 0x000000d000017945 */ /* 0x000fe20003800200 */
[----:B------:R-:W-:-:S02]  /*01a0*/  IMAD.MOV.U32 R11, RZ, RZ, 0x40400000 ;  /* 0x40400000ff0b7424 */ /* 0x000fc400078e00ff */
[----:B--2---:R-:W-:Y:S02]  /*01b0*/  FADD R0, R4, R3 ;  /* 0x0000000304007221 */ /* 0x004fe40000000000 */
[----:B------:R-:W-:Y:S02]  /*01c0*/  FFMA R3, R8, -R11, 1 ;  /* 0x3f80000008037423 */ /* 0x000fe4000000080b */
[----:B---3--:R-:W-:Y:S02]  /*01d0*/  FADD R0, R0, R9 ;  /* 0x0000000900007221 */ /* 0x008fe40000000000 */
[----:B------:R-:W-:Y:S02]  /*01e0*/  FFMA R3, R3, R8, 0.3333333432674407959 ;  /* 0x3eaaaaab03037423 */ /* 0x000fe40000000008 */
[----:B------:R-:W0:Y:S02]  /*01f0*/  FCHK P0, R0, 3 ;  /* 0x4040000000007902 */ /* 0x000e240000000000 */
[----:B------:R-:W-:-:S04]  /*0200*/  FFMA R8, R0, R3, RZ ;  /* 0x0000000300087223 */ /* 0x000fc800000000ff */
[----:B------:R-:W-:-:S04]  /*0210*/  FFMA R4, R8, -3, R0 ;  /* 0xc040000008047823 */ /* 0x000fc80000000000 */
[----:B------:R-:W-:Y:S01]  /*0220*/  FFMA R9, R3, R4, R8 ;  /* 0x0000000403097223 */ /* 0x000fe20000000008 */
[----:B0-----:R-:W-:Y:S06]  /*0230*/  @!P0 BRA `(.L_x_5) ;  /* 0x0000000000088947 */ /* 0x001fec0003800000 */
[----:B------:R-:W-:-:S07]  /*0240*/  MOV R4, 0x260 ;  /* 0x0000026000047802 */ /* 0x000fce0000000f00 */
[----:B------:R-:W-:Y:S05]  /*0250*/  CALL.REL.NOINC `($__internal_0_$__cuda_sm3x_div_rn_noftz_f32_slowpath) ;  /* 0x0000000000147944 */ /* 0x000fea0003c00000 */
.L_x_5:
[----:B------:R-:W-:Y:S05]  /*0260*/  BSYNC.RECONVERGENT B1 ;  /* 0x0000000000017941 */ /* 0x000fea0003800200 */
.L_x_4:
[----:B------:R-:W0:Y:S02]  /*0270*/  LDC.64 R4, c[0x0][0x380] ;  /* 0x0000e000ff047b82 */ /* 0x000e240000000a00 */
[----:B0-----:R-:W-:-:S05]  /*0280*/  IMAD.WIDE.U32 R2, R2, 0x4, R4 ;  /* 0x0000000402027825 */ /* 0x001fca00078e0004 */
[----:B------:R-:W-:Y:S01]  /*0290*/  STG.E desc[UR6][R2.64], R9 ;  /* 0x0000000902007986 */ /* 0x000fe2000c101906 */
[----:B------:R-:W-:Y:S05]  /*02a0*/  EXIT ;  /* 0x000000000000794d */ /* 0x000fea0003800000 */
        .weak           $__internal_0_$__cuda_sm3x_div_rn_noftz_f32_slowpath
        .type           $__internal_0_$__cuda_sm3x_div_rn_noftz_f32_slowpath,@function
        .size           $__internal_0_$__cuda_sm3x_div_rn_noftz_f32_slowpath,(.L_x_38 - $__internal_0_$__cuda_sm3x_div_rn_noftz_f32_slowpath)
$__internal_0_$__cuda_sm3x_div_rn_noftz_f32_slowpath:
[--C-:B------:R-:W-:Y:S01]  /*02b0*/  SHF.R.U32.HI R3, RZ, 0x17, R0.reuse ;  /* 0x00000017ff037819 */ /* 0x100fe20000011600 */
[----:B------:R-:W-:Y:S04]  /*02c0*/  BSSY.RECONVERGENT B0, `(.L_x_6) ;  /* 0x000005c000007945 */ /* 0x000fe80003800200 */
[----:B------:R-:W-:Y:S01]  /*02d0*/  BSSY.RELIABLE B2, `(.L_x_7) ;  /* 0x000001a000027945 */ /* 0x000fe20003800100 */
[----:B------:R-:W-:Y:S01]  /*02e0*/  IMAD.MOV.U32 R5, RZ, RZ, R0 ;  /* 0x000000ffff057224 */ /* 0x000fe200078e0000 */
[----:B------:R-:W-:-:S05]  /*02f0*/  LOP3.LUT R3, R3, 0xff, RZ, 0xc0, !PT ;  /* 0x000000ff03037812 */ /* 0x000fca00078ec0ff */
[----:B------:R-:W-:-:S05]  /*0300*/  VIADD R7, R3, 0xffffffff ;  /* 0xffffffff03077836 */ /* 0x000fca0000000000 */
[----:B------:R-:W-:-:S13]  /*0310*/  ISETP.GT.U32.OR P0, PT, R7, 0xfd, !PT ;  /* 0x000000fd0700780c */ /* 0x000fda0007f04470 */
[----:B------:R-:W-:Y:S01]  /*0320*/  @!P0 IMAD.MOV.U32 R6, RZ, RZ, RZ ;  /* 0x000000ffff068224 */ /* 0x000fe200078e00ff */
[----:B------:R-:W-:Y:S06]  /*0330*/  @!P0 BRA `(.L_x_8) ;  /* 0x00000000004c8947 */ /* 0x000fec0003800000 */
[----:B------:R-:W-:-:S13]  /*0340*/  FSETP.GTU.FTZ.AND P0, PT, |R0|, +INF , PT ;  /* 0x7f8000000000780b */ /* 0x000fda0003f1c200 */
[----:B------:R-:W-:Y:S05]  /*0350*/  @P0 BREAK.RELIABLE B2 ;  /* 0x0000000000020942 */ /* 0x000fea0003800100 */
[----:B------:R-:W-:Y:S05]  /*0360*/  @P0 BRA `(.L_x_9) ;  /* 0x0000000400400947 */ /* 0x000fea0003800000 */
[----:B------:R-:W-:-:S05]  /*0370*/  HFMA2 R6, -RZ, RZ, 2.125, 0 ;  /* 0x40400000ff067431 */ /* 0x000fca00000001ff */
[----:B------:R-:W-:-:S13]  /*0380*/  LOP3.LUT P0, RZ, R6, 0x7fffffff, R5, 0xc8, !PT ;  /* 0x7fffffff06ff7812 */ /* 0x000fda000780c805 */
[----:B------:R-:W-:Y:S05]  /*0390*/  @!P0 BREAK.RELIABLE B2 ;  /* 0x0000000000028942 */ /* 0x000fea0003800100 */
[----:B------:R-:W-:Y:S05]  /*03a0*/  @!P0 BRA `(.L_x_10) ;  /* 0x0000000400288947 */ /* 0x000fea0003800000 */
[----:B------:R-:W-:-:S13]  /*03b0*/  LOP3.LUT P0, RZ, R5, 0x7fffffff, RZ, 0xc0, !PT ;  /* 0x7fffffff05ff7812 */ /* 0x000fda000780c0ff */
[----:B------:R-:W-:Y:S05]  /*03c0*/  @!P0 BREAK.RELIABLE B2 ;  /* 0x0000000000028942 */ /* 0x000fea0003800100 */
[----:B------:R-:W-:Y:S05]  /*03d0*/  @!P0 BRA `(.L_x_11) ;  /* 0x0000000400148947 */ /* 0x000fea0003800000 */
[----:B------:R-:W-:Y:S02]  /*03e0*/  FSETP.NEU.FTZ.AND P0, PT, |R0|, +INF , PT ;  /* 0x7f8000000000780b */ /* 0x000fe40003f1d200 */
[----:B------:R-:W-:-:S04]  /*03f0*/  LOP3.LUT P1, RZ, R6, 0x7fffffff, RZ, 0xc0, !PT ;  /* 0x7fffffff06ff7812 */ /* 0x000fc8000782c0ff */
[----:B------:R-:W-:-:S13]  /*0400*/  PLOP3.LUT P0, PT, P0, P1, PT, 0x2f, 0xf2 ;  /* 0x0000000000f2781c */ /* 0x000fda0000702577 */
[----:B------:R-:W-:Y:S05]  /*0410*/  @P0 BREAK.RELIABLE B2 ;  /* 0x0000000000020942 */ /* 0x000fea0003800100 */
[----:B------:R-:W-:Y:S05]  /*0420*/  @P0 BRA `(.L_x_12) ;  /* 0x0000000000f40947 */ /* 0x000fea0003800000 */
[----:B------:R-:W-:-:S13]  /*0430*/  ISETP.GE.AND P0, PT, R7, RZ, PT ;  /* 0x000000ff0700720c */ /* 0x000fda0003f06270 */
[----:B------:R-:W-:Y:S02]  /*0440*/  @P0 IMAD.MOV.U32 R6, RZ, RZ, RZ ;  /* 0x000000ffff060224 */ /* 0x000fe400078e00ff */
[----:B------:R-:W-:Y:S01]  /*0450*/  @!P0 FFMA R5, R0, 1.84467440737095516160e+19, RZ ;  /* 0x5f80000000058823 */ /* 0x000fe200000000ff */
[----:B------:R-:W-:-:S07]  /*0460*/  @!P0 IMAD.MOV.U32 R6, RZ, RZ, -0x40 ;  /* 0xffffffc0ff068424 */ /* 0x000fce00078e00ff */
.L_x_8:
[----:B------:R-:W-:Y:S05]  /*0470*/  BSYNC.RELIABLE B2 ;  /* 0x0000000000027941 */ /* 0x000fea0003800100 */
.L_x_7:
[----:B------:R-:W-:Y:S01]  /*0480*/  UMOV UR4, 0x40400000 ;  /* 0x4040000000047882 */ /* 0x000fe20000000000 */
[----:B------:R-:W-:Y:S01]  /*0490*/  VIADD R3, R3, 0xffffff81 ;  /* 0xffffff8103037836 */ /* 0x000fe20000000000 */
[----:B------:R-:W-:Y:S01]  /*04a0*/  UIADD3 UR4, UPT, UPT, UR4, -0x800000, URZ ;  /* 0xff80000004047890 */ /* 0x000fe2000fffe0ff */
[----:B------:R-:W-:Y:S02]  /*04b0*/  BSSY.RECONVERGENT B2, `(.L_x_13) ;  /* 0x0000033000027945 */ /* 0x000fe40003800200 */
[----:B------:R-:W-:Y:S01]  /*04c0*/  IMAD R0, R3, -0x800000, R5 ;  /* 0xff80000003007824 */ /* 0x000fe200078e0205 */
[----:B------:R-:W-:Y:S02]  /*04d0*/  IADD3 R6, PT, PT, R6, -0x1, R3 ;  /* 0xffffffff06067810 */ /* 0x000fe40007ffe003 */
[----:B------:R-:W-:-:S03]  /*04e0*/  FADD.FTZ R9, -RZ, -UR4 ;  /* 0x80000004ff097e21 */ /* 0x000fc60008010100 */
[----:B------:R-:W0:Y:S02]  /*04f0*/  MUFU.RCP R7, UR4 ;  /* 0x0000000400077d08 */ /* 0x000e240008001000 */
[----:B0-----:R-:W-:-:S04]  /*0500*/  FFMA R8, R7, R9, 1 ;  /* 0x3f80000007087423 */ /* 0x001fc80000000009 */
[----:B------:R-:W-:-:S04]  /*0510*/  FFMA R7, R7, R8, R7 ;  /* 0x0000000807077223 */ /* 0x000fc80000000007 */
[----:B------:R-:W-:-:S04]  /*0520*/  FFMA R8, R0, R7, RZ ;  /* 0x0000000700087223 */ /* 0x000fc800000000ff */
[----:B------:R-:W-:-:S04]  /*0530*/  FFMA R5, R9, R8, R0 ;  /* 0x0000000809057223 */ /* 0x000fc80000000000 */
[----:B------:R-:W-:-:S04]  /*0540*/  FFMA R8, R7, R5, R8 ;  /* 0x0000000507087223 */ /* 0x000fc80000000008 */
[----:B------:R-:W-:-:S04]  /*0550*/  FFMA R9, R9, R8, R0 ;  /* 0x0000000809097223 */ /* 0x000fc80000000000 */
[----:B------:R-:W-:-:S05]  /*0560*/  FFMA R5, R7, R9, R8 ;  /* 0x0000000907057223 */ /* 0x000fca0000000008 */
[----:B------:R-:W-:-:S04]  /*0570*/  SHF.R.U32.HI R0, RZ, 0x17, R5 ;  /* 0x00000017ff007819 */ /* 0x000fc80000011605 */
[----:B------:R-:W-:-:S05]  /*0580*/  LOP3.LUT R0, R0, 0xff, RZ, 0xc0, !PT ;  /* 0x000000ff00007812 */ /* 0x000fca00078ec0ff */
[----:B------:R-:W-:-:S05]  /*0590*/  IMAD.IADD R10, R0, 0x1, R6 ;  /* 0x00000001000a7824 */ /* 0x000fca00078e0206 */
[----:B------:R-:W-:-:S04]  /*05a0*/  IADD3 R0, PT, PT, R10, -0x1, RZ ;  /* 0xffffffff0a007810 */ /* 0x000fc80007ffe0ff */
[----:B------:R-:W-:-:S13]  /*05b0*/  ISETP.GE.U32.AND P0, PT, R0, 0xfe, PT ;  /* 0x000000fe0000780c */ /* 0x000fda0003f06070 */
[----:B------:R-:W-:Y:S05]  /*05c0*/  @!P0 BRA `(.L_x_14) ;  /* 0x0000000000808947 */ /* 0x000fea0003800000 */
[----:B------:R-:W-:-:S13]  /*05d0*/  ISETP.GT.AND P0, PT, R10, 0xfe, PT ;  /* 0x000000fe0a00780c */ /* 0x000fda0003f04270 */
[----:B------:R-:W-:Y:S05]  /*05e0*/  @P0 BRA `(.L_x_15) ;  /* 0x00000000006c0947 */ /* 0x000fea0003800000 */
[----:B------:R-:W-:-:S13]  /*05f0*/  ISETP.GE.AND P0, PT, R10, 0x1, PT ;  /* 0x000000010a00780c */ /* 0x000fda0003f06270 */
[----:B------:R-:W-:Y:S05]  /*0600*/  @P0 BRA `(.L_x_16) ;  /* 0x0000000000740947 */ /* 0x000fea0003800000 */
[----:B------:R-:W-:Y:S02]  /*0610*/  ISETP.GE.AND P0, PT, R10, -0x18, PT ;  /* 0xffffffe80a00780c */ /* 0x000fe40003f06270 */
[----:B------:R-:W-:-:S11]  /*0620*/  LOP3.LUT R5, R5, 0x80000000, RZ, 0xc0, !PT ;  /* 0x8000000005057812 */ /* 0x000fd600078ec0ff */
[----:B------:R-:W-:Y:S05]  /*0630*/  @!P0 BRA `(.L_x_16) ;  /* 0x0000000000688947 */ /* 0x000fea0003800000 */
[CCC-:B------:R-:W-:Y:S01]  /*0640*/  FFMA.RZ R0, R7.reuse, R9.reuse, R8.reuse ;  /* 0x0000000907007223 */ /* 0x1c0fe2000000c008 */
[C---:B------:R-:W-:Y:S01]  /*0650*/  VIADD R6, R10.reuse, 0x20 ;  /* 0x000000200a067836 */ /* 0x040fe20000000000 */
[C---:B------:R-:W-:Y:S02]  /*0660*/  ISETP.NE.AND P2, PT, R10.reuse, RZ, PT ;  /* 0x000000ff0a00720c */ /* 0x040fe40003f45270 */
[----:B------:R-:W-:Y:S02]  /*0670*/  ISETP.NE.AND P1, PT, R10, RZ, PT ;  /* 0x000000ff0a00720c */ /* 0x000fe40003f25270 */
[----:B------:R-:W-:Y:S01]  /*0680*/  LOP3.LUT R3, R0, 0x7fffff, RZ, 0xc0, !PT ;  /* 0x007fffff00037812 */ /* 0x000fe200078ec0ff */
[CCC-:B------:R-:W-:Y:S01]  /*0690*/  FFMA.RP R0, R7.reuse, R9.reuse, R8.reuse ;  /* 0x0000000907007223 */ /* 0x1c0fe20000008008 */
[----:B------:R-:W-:Y:S01]  /*06a0*/  FFMA.RM R7, R7, R9, R8 ;  /* 0x0000000907077223 */ /* 0x000fe20000004008 */
[----:B------:R-:W-:Y:S01]  /*06b0*/  IMAD.MOV R8, RZ, RZ, -R10 ;  /* 0x000000ffff087224 */ /* 0x000fe200078e0a0a */
[----:B------:R-:W-:-:S03]  /*06c0*/  LOP3.LUT R3, R3, 0x800000, RZ, 0xfc, !PT ;  /* 0x0080000003037812 */ /* 0x000fc600078efcff */
[----:B------:R-:W-:Y:S02]  /*06d0*/  FSETP.NEU.FTZ.AND P0, PT, R0, R7, PT ;  /* 0x000000070000720b */ /* 0x000fe40003f1d000 */
[----:B------:R-:W-:Y:S02]  /*06e0*/  SHF.L.U32 R6, R3, R6, RZ ;  /* 0x0000000603067219 */ /* 0x000fe400000006ff */
[----:B------:R-:W-:Y:S02]  /*06f0*/  SEL R0, R8, RZ, P2 ;  /* 0x000000ff08007207 */ /* 0x000fe40001000000 */
[----:B------:R-:W-:Y:S02]  /*0700*/  ISETP.NE.AND P1, PT, R6, RZ, P1 ;  /* 0x000000ff0600720c */ /* 0x000fe40000f25270 */
[----:B------:R-:W-:Y:S02]  /*0710*/  SHF.R.U32.HI R0, RZ, R0, R3 ;  /* 0x00000000ff007219 */ /* 0x000fe40000011603 */
[----:B------:R-:W-:-:S02]  /*0720*/  PLOP3.LUT P0, PT, P0, P1, PT, 0xf8, 0x8f ;  /* 0x00000000008f781c */ /* 0x000fc40000703f70 */
[----:B------:R-:W-:Y:S02]  /*0730*/  SHF.R.U32.HI R6, RZ, 0x1, R0 ;  /* 0x00000001ff067819 */ /* 0x000fe40000011600 */
[----:B------:R-:W-:-:S04]  /*0740*/  SEL R3, RZ, 0x1, !P0 ;  /* 0x00000001ff037807 */ /* 0x000fc80004000000 */
[----:B------:R-:W-:-:S04]  /*0750*/  LOP3.LUT R3, R3, 0x1, R6, 0xf8, !PT ;  /* 0x0000000103037812 */ /* 0x000fc800078ef806 */
[----:B------:R-:W-:-:S05]  /*0760*/  LOP3.LUT R3, R3, R0, RZ, 0xc0, !PT ;  /* 0x0000000003037212 */ /* 0x000fca00078ec0ff */
[----:B------:R-:W-:-:S05]  /*0770*/  IMAD.IADD R6, R6, 0x1, R3 ;  /* 0x0000000106067824 */ /* 0x000fca00078e0203 */
[----:B------:R-:W-:Y:S01]  /*0780*/  LOP3.LUT R5, R6, R5, RZ, 0xfc, !PT ;  /* 0x0000000506057212 */ /* 0x000fe200078efcff */
[----:B------:R-:W-:Y:S06]  /*0790*/  BRA `(.L_x_16) ;  /* 0x0000000000107947 */ /* 0x000fec0003800000 */
.L_x_15:
[----:B------:R-:W-:-:S04]  /*07a0*/  LOP3.LUT R5, R5, 0x80000000, RZ, 0xc0, !PT ;  /* 0x8000000005057812 */ /* 0x000fc800078ec0ff */
[----:B------:R-:W-:Y:S01]  /*07b0*/  LOP3.LUT R5, R5, 0x7f800000, RZ, 0xfc, !PT ;  /* 0x7f80000005057812 */ /* 0x000fe200078efcff */
[----:B------:R-:W-:Y:S06]  /*07c0*/  BRA `(.L_x_16) ;  /* 0x0000000000047947 */ /* 0x000fec0003800000 */
.L_x_14:
[----:B------:R-:W-:-:S07]  /*07d0*/  LEA R5, R6, R5, 0x17 ;  /* 0x0000000506057211 */ /* 0x000fce00078eb8ff */
.L_x_16:
[----:B------:R-:W-:Y:S05]  /*07e0*/  BSYNC.RECONVERGENT B2 ;  /* 0x0000000000027941 */ /* 0x000fea0003800200 */
.L_x_13:
[----:B------:R-:W-:Y:S05]  /*07f0*/  BRA `(.L_x_17) ;  /* 0x0000000000207947 */ /* 0x000fea0003800000 */
.L_x_12:
[----:B------:R-:W-:-:S04]  /*0800*/  LOP3.LUT R5, R6, 0x80000000, R5, 0x48, !PT ;  /* 0x8000000006057812 */ /* 0x000fc800078e4805 */
[----:B------:R-:W-:Y:S01]  /*0810*/  LOP3.LUT R5, R5, 0x7f800000, RZ, 0xfc, !PT ;  /* 0x7f80000005057812 */ /* 0x000fe200078efcff */
[----:B------:R-:W-:Y:S06]  /*0820*/  BRA `(.L_x_17) ;  /* 0x0000000000147947 */ /* 0x000fec0003800000 */
.L_x_11:
[----:B------:R-:W-:Y:S01]  /*0830*/  LOP3.LUT R5, R6, 0x80000000, R5, 0x48, !PT ;  /* 0x8000000006057812 */ /* 0x000fe200078e4805 */
[----:B------:R-:W-:Y:S06]  /*0840*/  BRA `(.L_x_17) ;  /* 0x00000000000c7947 */ /* 0x000fec0003800000 */
.L_x_10:
[----:B------:R-:W0:Y:S01]  /*0850*/  MUFU.RSQ R5, -QNAN ;  /* 0xffc0000000057908 */ /* 0x000e220000001400 */
[----:B------:R-:W-:Y:S05]  /*0860*/  BRA `(.L_x_17) ;  /* 0x0000000000047947 */ /* 0x000fea0003800000 */
.L_x_9:
[----:B------:R-:W-:-:S07]  /*0870*/  FADD.FTZ R5, R0, 3 ;  /* 0x4040000000057421 */ /* 0x000fce0000010000 */
.L_x_17:
[----:B------:R-:W-:Y:S05]  /*0880*/  BSYNC.RECONVERGENT B0 ;  /* 0x0000000000007941 */ /* 0x000fea0003800200 */
.L_x_6:
[----:B0-----:R-:W-:Y:S02]  /*0890*/  IMAD.MOV.U32 R9, RZ, RZ, R5 ;  /* 0x000000ffff097224 */ /* 0x001fe400078e0005 */
[----:B------:R-:W-:-:S04]  /*08a0*/  IMAD.MOV.U32 R5, RZ, RZ, 0x0 ;  /* 0x00000000ff057424 */ /* 0x000fc800078e00ff */
[----:B------:R-:W-:Y:S05]  /*08b0*/  RET.REL.NODEC R4 `(_Z14gpu_RelajacionPfS_i) ;  /* 0xfffffff404d07950 */ /* 0x000fea0003c3ffff */
.L_x_18:
        /* <DEDUP_REMOVED lines=12> */
.L_x_38:


//--------------------- .text._Z10gpu_CopiarPfS_i --------------------------
	.section	.text._Z10gpu_CopiarPfS_i,"ax",@progbits
	.align	128
        .global         _Z10gpu_CopiarPfS_i
        .type           _Z10gpu_CopiarPfS_i,@function
        .size           _Z10gpu_CopiarPfS_i,(.L_x_44 - _Z10gpu_CopiarPfS_i)
        .other          _Z10gpu_CopiarPfS_i,@"STO_CUDA_ENTRY STV_DEFAULT"
_Z10gpu_CopiarPfS_i:
.text._Z10gpu_CopiarPfS_i:
        /* <DEDUP_REMOVED lines=12> */
[----:B---3--:R-:W-:-:S13]  /*00c0*/  ISETP.GE.AND P0, PT, R7, UR8, PT ;  /* 0x0000000807007c0c */ /* 0x008fda000bf06270 */
[----:B------:R-:W-:Y:S05]  /*00d0*/  @P0 EXIT ;  /* 0x000000000000094d */ /* 0x000fea0003800000 */
[----:B------:R-:W0:Y:S01]  /*00e0*/  LDC.64 R2, c[0x0][0x380] ;  /* 0x0000e000ff027b82 */ /* 0x000e220000000a00 */
[----:B------:R-:W1:Y:S07]  /*00f0*/  LDCU.64 UR4, c[0x0][0x358] ;  /* 0x00006b00ff0477ac */ /* 0x000e6e0008000a00 */
[----:B------:R-:W2:Y:S01]  /*0100*/  LDC.64 R4, c[0x0][0x388] ;  /* 0x0000e200ff047b82 */ /* 0x000ea20000000a00 */
[----:B0-----:R-:W-:-:S06]  /*0110*/  IMAD.WIDE R2, R7, 0x4, R2 ;  /* 0x0000000407027825 */ /* 0x001fcc00078e0202 */
[----:B-1----:R-:W3:Y:S01]  /*0120*/  LDG.E R3, desc[UR4][R2.64] ;  /* 0x0000000402037981 */ /* 0x002ee2000c1e1900 */
[----:B--2---:R-:W-:-:S05]  /*0130*/  IMAD.WIDE R4, R7, 0x4, R4 ;  /* 0x0000000407047825 */ /* 0x004fca00078e0204 */
[----:B---3--:R-:W-:Y:S01]  /*0140*/  STG.E desc[UR4][R4.64], R3 ;  /* 0x0000000304007986 */ /* 0x008fe2000c101904 */
[----:B------:R-:W-:Y:S05]  /*0150*/  EXIT ;  /* 0x000000000000794d */ /* 0x000fea0003800000 */
.L_x_19:
        /* <DEDUP_REMOVED lines=10> */
.L_x_44:


//--------------------- .text._Z14gpu_ActualizarPfifi --------------------------
	.section	.text._Z14gpu_ActualizarPfifi,"ax",@progbits
	.align	128
        .global         _Z14gpu_ActualizarPfifi
        .type           _Z14gpu_ActualizarPfifi,@function
        .size           _Z14gpu_ActualizarPfifi,(.L_x_40 - _Z14gpu_ActualizarPfifi)
        .other          _Z14gpu_ActualizarPfifi,@"STO_CUDA_ENTRY STV_DEFAULT"
_Z14gpu_ActualizarPfifi:
.text._Z14gpu_ActualizarPfifi:
        /* <DEDUP_REMOVED lines=14> */
[----:B------:R-:W0:Y:S01]  /*00e0*/  LDCU UR4, c[0x0][0x388] ;  /* 0x00007100ff0477ac */ /* 0x000e220008000800 */
[----:B------:R-:W-:Y:S01]  /*00f0*/  BSSY.RECONVERGENT B0, `(.L_x_20) ;  /* 0x0000010000007945 */ /* 0x000fe20003800200 */
[----:B0-----:R-:W-:-:S04]  /*0100*/  IADD3 R0, PT, PT, -R2, UR4, RZ ;  /* 0x0000000402007c10 */ /* 0x001fc8000fffe1ff */
[----:B------:R-:W-:-:S05]  /*0110*/  IABS R0, R0 ;  /* 0x0000000000007213 */ /* 0x000fca0000000000 */
[----:B------:R-:W-:-:S05]  /*0120*/  VIADD R0, R0, 0x1 ;  /* 0x0000000100007836 */ /* 0x000fca0000000000 */
[----:B------:R-:W-:-:S04]  /*0130*/  I2FP.F32.U32 R0, R0 ;  /* 0x0000000000007245 */ /* 0x000fc80000201000 */
[----:B------:R0:W1:Y:S01]  /*0140*/  MUFU.RSQ R3, R0 ;  /* 0x0000000000037308 */ /* 0x0000620000001400 */
[----:B------:R-:W-:-:S05]  /*0150*/  VIADD R4, R0, 0xf3000000 ;  /* 0xf300000000047836 */ /* 0x000fca0000000000 */
[----:B------:R-:W-:-:S13]  /*0160*/  ISETP.GT.U32.AND P0, PT, R4, 0x727fffff, PT ;  /* 0x727fffff0400780c */ /* 0x000fda0003f04070 */
[----:B01----:R-:W-:Y:S05]  /*0170*/  @!P0 BRA `(.L_x_21) ;  /* 0x00000000000c8947 */ /* 0x003fea0003800000 */
[----:B------:R-:W-:-:S07]  /*0180*/  MOV R8, 0x1a0 ;  /* 0x000001a000087802 */ /* 0x000fce0000000f00 */
[----:B------:R-:W-:Y:S05]  /*0190*/  CALL.REL.NOINC `($__internal_1_$__cuda_sm20_sqrt_rn_f32_slowpath) ;  /* 0x0000000000787944 */ /* 0x000fea0003c00000 */
[----:B------:R-:W-:Y:S05]  /*01a0*/  BRA `(.L_x_22) ;  /* 0x0000000000107947 */ /* 0x000fea0003800000 */
.L_x_21:
[----:B------:R-:W-:Y:S01]  /*01b0*/  FMUL.FTZ R5, R0, R3 ;  /* 0x0000000300057220 */ /* 0x000fe20000410000 */
[----:B------:R-:W-:-:S03]  /*01c0*/  FMUL.FTZ R3, R3, 0.5 ;  /* 0x3f00000003037820 */ /* 0x000fc60000410000 */
[----:B------:R-:W-:-:S04]  /*01d0*/  FFMA R0, -R5, R5, R0 ;  /* 0x0000000505007223 */ /* 0x000fc80000000100 */
[----:B------:R-:W-:-:S07]  /*01e0*/  FFMA R3, R0, R3, R5 ;  /* 0x0000000300037223 */ /* 0x000fce0000000005 */
.L_x_22:
[----:B------:R-:W-:Y:S05]  /*01f0*/  BSYNC.RECONVERGENT B0 ;  /* 0x0000000000007941 */ /* 0x000fea0003800200 */
.L_x_20:
[----:B------:R-:W0:Y:S01]  /*0200*/  LDCU UR4, c[0x0][0x38c] ;  /* 0x00007180ff0477ac */ /* 0x000e220008000800 */
[----:B------:R-:W1:Y:S01]  /*0210*/  MUFU.RCP R0, R3 ;  /* 0x0000000300007308 */ /* 0x000e620000001000 */
[----:B------:R-:W-:Y:S01]  /*0220*/  BSSY.RECONVERGENT B0, `(.L_x_23) ;  /* 0x000000c000007945 */ /* 0x000fe20003800200 */
[----:B0-----:R-:W-:Y:S02]  /*0230*/  IMAD.U32 R6, RZ, RZ, UR4 ;  /* 0x00000004ff067e24 */ /* 0x001fe4000f8e00ff */
[----:B-1----:R-:W-:-:S04]  /*0240*/  FFMA R5, R0, -R3, 1 ;  /* 0x3f80000000057423 */ /* 0x002fc80000000803 */
[----:B------:R-:W0:Y:S01]  /*0250*/  FCHK P0, R6, R3 ;  /* 0x0000000306007302 */ /* 0x000e220000000000 */
[----:B------:R-:W-:-:S04]  /*0260*/  FFMA R0, R0, R5, R0 ;  /* 0x0000000500007223 */ /* 0x000fc80000000000 */
[----:B------:R-:W-:-:S04]  /*0270*/  FFMA R4, R0, UR4, RZ ;  /* 0x0000000400047c23 */ /* 0x000fc800080000ff */
[----:B------:R-:W-:-:S04]  /*0280*/  FFMA R5, R4, -R3, UR4 ;  /* 0x0000000404057e23 */ /* 0x000fc80008000803 */
[----:B------:R-:W-:Y:S01]  /*0290*/  FFMA R0, R0, R5, R4 ;  /* 0x0000000500007223 */ /* 0x000fe20000000004 */
[----:B0-----:R-:W-:Y:S06]  /*02a0*/  @!P0 BRA `(.L_x_24) ;  /* 0x00000000000c8947 */ /* 0x001fec0003800000 */
[----:B------:R-:W-:Y:S01]  /*02b0*/  IMAD.MOV.U32 R0, RZ, RZ, R3 ;  /* 0x000000ffff007224 */ /* 0x000fe200078e0003 */
[----:B------:R-:W-:-:S07]  /*02c0*/  MOV R4, 0x2e0 ;  /* 0x000002e000047802 */ /* 0x000fce0000000f00 */
[----:B------:R-:W-:Y:S05]  /*02d0*/  CALL.REL.NOINC `($__internal_2_$__cuda_sm3x_div_rn_noftz_f32_slowpath) ;  /* 0x0000000000807944 */ /* 0x000fea0003c00000 */
.L_x_24:
[----:B------:R-:W-:Y:S05]  /*02e0*/  BSYNC.RECONVERGENT B0 ;  /* 0x0000000000007941 */ /* 0x000fea0003800200 */
.L_x_23:
[----:B------:R-:W-:-:S13]  /*02f0*/  FSETP.GE.AND P0, PT, |R0|, 0.0010000000474974513054, PT ;  /* 0x3a83126f0000780b */ /* 0x000fda0003f06200 */
[----:B------:R-:W-:Y:S05]  /*0300*/  @!P0 EXIT ;  /* 0x000000000000894d */ /* 0x000fea0003800000 */
[----:B------:R-:W0:Y:S01]  /*0310*/  LDC.64 R4, c[0x0][0x380] ;  /* 0x0000e000ff047b82 */ /* 0x000e220000000a00 */
[----:B------:R-:W1:Y:S01]  /*0320*/  LDCU.64 UR4, c[0x0][0x358] ;  /* 0x00006b00ff0477ac */ /* 0x000e620008000a00 */
[----:B0-----:R-:W-:-:S05]  /*0330*/  IMAD.WIDE R2, R2, 0x4, R4 ;  /* 0x0000000402027825 */ /* 0x001fca00078e0204 */
[----:B-1----:R-:W2:Y:S02]  /*0340*/  LDG.E R5, desc[UR4][R2.64] ;  /* 0x0000000402057981 */ /* 0x002ea4000c1e1900 */
[----:B--2---:R-:W-:-:S05]  /*0350*/  FADD R5, R5, R0 ;  /* 0x0000000005057221 */ /* 0x004fca0000000000 */
[----:B------:R-:W-:Y:S01]  /*0360*/  STG.E desc[UR4][R2.64], R5 ;  /* 0x0000000502007986 */ /* 0x000fe2000c101904 */
[----:B------:R-:W-:Y:S05]  /*0370*/  EXIT ;  /* 0x000000000000794d */ /* 0x000fea0003800000 */
        .weak           $__internal_1_$__cuda_sm20_sqrt_rn_f32_slowpath
        .type           $__internal_1_$__cuda_sm20_sqrt_rn_f32_slowpath,@function
        .size           $__internal_1_$__cuda_sm20_sqrt_rn_f32_slowpath,($__internal_2_$__cuda_sm3x_div_rn_noftz_f32_slowpath - $__internal_1_$__cuda_sm20_sqrt_rn_f32_slowpath)
$__internal_1_$__cuda_sm20_sqrt_rn_f32_slowpath:
[----:B------:R-:W-:-:S13]  /*0380*/  LOP3.LUT P0, RZ, R0, 0x7fffffff, RZ, 0xc0, !PT ;  /* 0x7fffffff00ff7812 */ /* 0x000fda000780c0ff */
[----:B------:R-:W-:Y:S01]  /*0390*/  @!P0 IMAD.MOV.U32 R3, RZ, RZ, R0 ;  /* 0x000000ffff038224 */ /* 0x000fe200078e0000 */
[----:B------:R-:W-:Y:S06]  /*03a0*/  @!P0 BRA `(.L_x_25) ;  /* 0x0000000000408947 */ /* 0x000fec0003800000 */
[----:B------:R-:W-:-:S13]  /*03b0*/  FSETP.GEU.FTZ.AND P0, PT, R0, RZ, PT ;  /* 0x000000ff0000720b */ /* 0x000fda0003f1e000 */
[----:B------:R-:W-:Y:S01]  /*03c0*/  @!P0 IMAD.MOV.U32 R3, RZ, RZ, 0x7fffffff ;  /* 0x7fffffffff038424 */ /* 0x000fe200078e00ff */
[----:B------:R-:W-:Y:S06]  /*03d0*/  @!P0 BRA `(.L_x_25) ;  /* 0x0000000000348947 */ /* 0x000fec0003800000 */
[----:B------:R-:W-:-:S13]  /*03e0*/  FSETP.GTU.FTZ.AND P0, PT, |R0|, +INF , PT ;  /* 0x7f8000000000780b */ /* 0x000fda0003f1c200 */
[----:B------:R-:W-:Y:S01]  /*03f0*/  @P0 FADD.FTZ R3, R0, 1 ;  /* 0x3f80000000030421 */ /* 0x000fe20000010000 */
[----:B------:R-:W-:Y:S06]  /*0400*/  @P0 BRA `(.L_x_25) ;  /* 0x0000000000280947 */ /* 0x000fec0003800000 */
[----:B------:R-:W-:-:S13]  /*0410*/  FSETP.NEU.FTZ.AND P0, PT, |R0|, +INF , PT ;  /* 0x7f8000000000780b */ /* 0x000fda0003f1d200 */
[----:B------:R-:W-:-:S04]  /*0420*/  @P0 FFMA R4, R0, 1.84467440737095516160e+19, RZ ;  /* 0x5f80000000040823 */ /* 0x000fc800000000ff */
[----:B------:R-:W0:Y:S02]  /*0430*/  @P0 MUFU.RSQ R3, R4 ;  /* 0x0000000400030308 */ /* 0x000e240000001400 */
[----:B0-----:R-:W-:Y:S01]  /*0440*/  @P0 FMUL.FTZ R5, R4, R3 ;  /* 0x0000000304050220 */ /* 0x001fe20000410000 */
[----:B------:R-:W-:Y:S01]  /*0450*/  @P0 FMUL.FTZ R7, R3, 0.5 ;  /* 0x3f00000003070820 */ /* 0x000fe20000410000 */
[----:B------:R-:W-:Y:S02]  /*0460*/  @!P0 IMAD.MOV.U32 R3, RZ, RZ, R0 ;  /* 0x000000ffff038224 */ /* 0x000fe400078e0000 */
[----:B------:R-:W-:-:S04]  /*0470*/  @P0 FADD.FTZ R6, -R5, -RZ ;  /* 0x800000ff05060221 */ /* 0x000fc80000010100 */
[----:B------:R-:W-:-:S04]  /*0480*/  @P0 FFMA R6, R5, R6, R4 ;  /* 0x0000000605060223 */ /* 0x000fc80000000004 */
[----:B------:R-:W-:-:S04]  /*0490*/  @P0 FFMA R6, R6, R7, R5 ;  /* 0x0000000706060223 */ /* 0x000fc80000000005 */
[----:B------:R-:W-:-:S07]  /*04a0*/  @P0 FMUL.FTZ R3, R6, 2.3283064365386962891e-10 ;  /* 0x2f80000006030820 */ /* 0x000fce0000410000 */
.L_x_25:
[----:B------:R-:W-:Y:S02]  /*04b0*/  IMAD.MOV.U32 R4, RZ, RZ, R8 ;  /* 0x000000ffff047224 */ /* 0x000fe400078e0008 */
[----:B------:R-:W-:-:S04]  /*04c0*/  IMAD.MOV.U32 R5, RZ, RZ, 0x0 ;  /* 0x00000000ff057424 */ /* 0x000fc800078e00ff */
[----:B------:R-:W-:Y:S05]  /*04d0*/  RET.REL.NODEC R4 `(_Z14gpu_ActualizarPfifi) ;  /* 0xfffffff804c87950 */ /* 0x000fea0003c3ffff */
        .weak           $__internal_2_$__cuda_sm3x_div_rn_noftz_f32_slowpath
        .type           $__internal_2_$__cuda_sm3x_div_rn_noftz_f32_slowpath,@function
        .size           $__internal_2_$__cuda_sm3x_div_rn_noftz_f32_slowpath,(.L_x_40 - $__internal_2_$__cuda_sm3x_div_rn_noftz_f32_slowpath)
$__internal_2_$__cuda_sm3x_div_rn_noftz_f32_slowpath:
[----:B------:R-:W0:Y:S01]  /*04e0*/  LDC R3, c[0x0][0x38c] ;  /* 0x0000e300ff037b82 */ /* 0x000e220000000800 */
[----:B------:R-:W-:Y:S01]  /*04f0*/  SHF.R.U32.HI R5, RZ, 0x17, R0 ;  /* 0x00000017ff057819 */ /* 0x000fe20000011600 */
[----:B------:R-:W1:Y:S01]  /*0500*/  LDCU UR4, c[0x0][0x38c] ;  /* 0x00007180ff0477ac */ /* 0x000e620008000800 */
[----:B------:R-:W-:Y:S02]  /*0510*/  BSSY.RECONVERGENT B1, `(.L_x_26) ;  /* 0x0000063000017945 */ /* 0x000fe40003800200 */
[----:B------:R-:W-:-:S05]  /*0520*/  LOP3.LUT R10, R5, 0xff, RZ, 0xc0, !PT ;  /* 0x000000ff050a7812 */ /* 0x000fca00078ec0ff */
[----:B------:R-:W-:-:S05]  /*0530*/  VIADD R9, R10, 0xffffffff ;  /* 0xffffffff0a097836 */ /* 0x000fca0000000000 */
[----:B------:R-:W-:Y:S01]  /*0540*/  ISETP.GT.U32.AND P0, PT, R9, 0xfd, PT ;  /* 0x000000fd0900780c */ /* 0x000fe20003f04070 */
[----:B-1----:R-:W-:Y:S01]  /*0550*/  IMAD.U32 R6, RZ, RZ, UR4 ;  /* 0x00000004ff067e24 */ /* 0x002fe2000f8e00ff */
[----:B0-----:R-:W-:-:S04]  /*0560*/  SHF.R.U32.HI R5, RZ, 0x17, R3 ;  /* 0x00000017ff057819 */ /* 0x001fc80000011603 */
[----:B------:R-:W-:-:S05]  /*0570*/  LOP3.LUT R5, R5, 0xff, RZ, 0xc0, !PT ;  /* 0x000000ff05057812 */ /* 0x000fca00078ec0ff */
[----:B------:R-:W-:-:S05]  /*0580*/  VIADD R8, R5, 0xffffffff ;  /* 0xffffffff05087836 */ /* 0x000fca0000000000 */
[----:B------:R-:W-:-:S13]  /*0590*/  ISETP.GT.U32.OR P0, PT, R8, 0xfd, P0 ;  /* 0x000000fd0800780c */ /* 0x000fda0000704470 */
[----:B------:R-:W-:Y:S01]  /*05a0*/  @!P0 IMAD.MOV.U32 R7, RZ, RZ, RZ ;  /* 0x000000ffff078224 */ /* 0x000fe200078e00ff */
[----:B------:R-:W-:Y:S06]  /*05b0*/  @!P0 BRA `(.L_x_27) ;  /* 0x00000000005c8947 */ /* 0x000fec0003800000 */
[----:B------:R-:W-:Y:S02]  /*05c0*/  FSETP.GTU.FTZ.AND P0, PT, |R3|, +INF , PT ;  /* 0x7f8000000300780b */ /* 0x000fe40003f1c200 */
[----:B------:R-:W-:-:S04]  /*05d0*/  FSETP.GTU.FTZ.AND P1, PT, |R0|, +INF , PT ;  /* 0x7f8000000000780b */ /* 0x000fc80003f3c200 */
[----:B------:R-:W-:-:S13]  /*05e0*/  PLOP3.LUT P0, PT, P0, P1, PT, 0xf8, 0x8f ;  /* 0x00000000008f781c */ /* 0x000fda0000703f70 */
[----:B------:R-:W-:Y:S05]  /*05f0*/  @P0 BRA `(.L_x_28) ;  /* 0x00000004004c0947 */ /* 0x000fea0003800000 */
[----:B------:R-:W-:-:S13]  /*0600*/  LOP3.LUT P0, RZ, R0, 0x7fffffff, R6, 0xc8, !PT ;  /* 0x7fffffff00ff7812 */ /* 0x000fda000780c806 */
[----:B------:R-:W-:Y:S05]  /*0610*/  @!P0 BRA `(.L_x_29) ;  /* 0x00000004003c8947 */ /* 0x000fea0003800000 */
[C---:B------:R-:W-:Y:S02]  /*0620*/  FSETP.NEU.FTZ.AND P2, PT, |R3|.reuse, +INF , PT ;  /* 0x7f8000000300780b */ /* 0x040fe40003f5d200 */
[----:B------:R-:W-:Y:S02]  /*0630*/  FSETP.NEU.FTZ.AND P1, PT, |R0|, +INF , PT ;  /* 0x7f8000000000780b */ /* 0x000fe40003f3d200 */
[----:B------:R-:W-:-:S11]  /*0640*/  FSETP.NEU.FTZ.AND P0, PT, |R3|, +INF , PT ;  /* 0x7f8000000300780b */ /* 0x000fd60003f1d200 */
[----:B------:R-:W-:Y:S05]  /*0650*/  @!P1 BRA !P2, `(.L_x_29) ;  /* 0x00000004002c9947 */ /* 0x000fea0005000000 */
[----:B------:R-:W-:-:S04]  /*0660*/  LOP3.LUT P2, RZ, R6, 0x7fffffff, RZ, 0xc0, !PT ;  /* 0x7fffffff06ff7812 */ /* 0x000fc8000784c0ff */
[----:B------:R-:W-:-:S13]  /*0670*/  PLOP3.LUT P1, PT, P1, P2, PT, 0x2f, 0xf2 ;  /* 0x0000000000f2781c */ /* 0x000fda0000f24577 */
[----:B------:R-:W-:Y:S05]  /*0680*/  @P1 BRA `(.L_x_30) ;  /* 0x0000000400181947 */ /* 0x000fea0003800000 */
[----:B------:R-:W-:-:S04]  /*0690*/  LOP3.LUT P1, RZ, R0, 0x7fffffff, RZ, 0xc0, !PT ;  /* 0x7fffffff00ff7812 */ /* 0x000fc8000782c0ff */
[----:B------:R-:W-:-:S13]  /*06a0*/  PLOP3.LUT P0, PT, P0, P1, PT, 0x2f, 0xf2 ;  /* 0x0000000000f2781c */ /* 0x000fda0000702577 */
[----:B------:R-:W-:Y:S05]  /*06b0*/  @P0 BRA `(.L_x_31) ;  /* 0x0000000400000947 */ /* 0x000fea0003800000 */
[----:B------:R-:W-:Y:S02]  /*06c0*/  ISETP.GE.AND P0, PT, R8, RZ, PT ;  /* 0x000000ff0800720c */ /* 0x000fe40003f06270 */
[----:B------:R-:W-:-:S11]  /*06d0*/  ISETP.GE.AND P1, PT, R9, RZ, PT ;  /* 0x000000ff0900720c */ /* 0x000fd60003f26270 */
[----:B------:R-:W-:Y:S01]  /*06e0*/  @P0 MOV R7, RZ ;  /* 0x000000ff00070202 */ /* 0x000fe20000000f00 */
[----:B------:R-:W-:Y:S02]  /*06f0*/  @!P0 IMAD.MOV.U32 R7, RZ, RZ, -0x40 ;  /* 0xffffffc0ff078424 */ /* 0x000fe400078e00ff */
[----:B------:R-:W-:Y:S01]  /*0700*/  @!P0 FFMA R6, R3, 1.84467440737095516160e+19, RZ ;  /* 0x5f80000003068823 */ /* 0x000fe200000000ff */
[----:B------:R-:W-:Y:S01]  /*0710*/  @!P1 FFMA R0, R0, 1.84467440737095516160e+19, RZ ;  /* 0x5f80000000009823 */ /* 0x000fe200000000ff */
[----:B------:R-:W-:-:S07]  /*0720*/  @!P1 VIADD R7, R7, 0x40 ;  /* 0x0000004007079836 */ /* 0x000fce0000000000 */
.L_x_27:
[----:B------:R-:W-:Y:S01]  /*0730*/  LEA R3, R10, 0xc0800000, 0x17 ;  /* 0xc08000000a037811 */ /* 0x000fe200078eb8ff */
[----:B------:R-:W-:Y:S01]  /*0740*/  VIADD R5, R5, 0xffffff81 ;  /* 0xffffff8105057836 */ /* 0x000fe20000000000 */
[----:B------:R-:W-:Y:S03]  /*0750*/  BSSY.RECONVERGENT B2, `(.L_x_32) ;  /* 0x0000035000027945 */ /* 0x000fe60003800200 */
[----:B------:R-:W-:Y:S02]  /*0760*/  IMAD.IADD R3, R0, 0x1, -R3 ;  /* 0x0000000100037824 */ /* 0x000fe400078e0a03 */
[----:B------:R-:W-:Y:S02]  /*0770*/  IMAD R0, R5, -0x800000, R6 ;  /* 0xff80000005007824 */ /* 0x000fe400078e0206 */
[----:B------:R-:W0:Y:S01]  /*0780*/  MUFU.RCP R8, R3 ;  /* 0x0000000300087308 */ /* 0x000e220000001000 */
[----:B------:R-:W-:-:S04]  /*0790*/  FADD.FTZ R9, -R3, -RZ ;  /* 0x800000ff03097221 */ /* 0x000fc80000010100 */
[----:B0-----:R-:W-:-:S04]  /*07a0*/  FFMA R11, R8, R9, 1 ;  /* 0x3f800000080b7423 */ /* 0x001fc80000000009 */
[----:B------:R-:W-:-:S04]  /*07b0*/  FFMA R13, R8, R11, R8 ;  /* 0x0000000b080d7223 */ /* 0x000fc80000000008 */
[----:B------:R-:W-:-:S04]  /*07c0*/  FFMA R6, R0, R13, RZ ;  /* 0x0000000d00067223 */ /* 0x000fc800000000ff */
[----:B------:R-:W-:-:S04]  /*07d0*/  FFMA R11, R9, R6, R0 ;  /* 0x00000006090b7223 */ /* 0x000fc80000000000 */
[----:B------:R-:W-:Y:S01]  /*07e0*/  FFMA R8, R13, R11, R6 ;  /* 0x0000000b0d087223 */ /* 0x000fe20000000006 */
[----:B------:R-:W-:-:S03]  /*07f0*/  IADD3 R6, PT, PT, R5, 0x7f, -R10 ;  /* 0x0000007f05067810 */ /* 0x000fc60007ffe80a */
[----:B------:R-:W-:Y:S02]  /*0800*/  FFMA R9, R9, R8, R0 ;  /* 0x0000000809097223 */ /* 0x000fe40000000000 */
[----:B------:R-:W-:Y:S02]  /*0810*/  IMAD.IADD R6, R6, 0x1, R7 ;  /* 0x0000000106067824 */ /* 0x000fe400078e0207 */
        /* <DEDUP_REMOVED lines=15> */
[-CC-:B------:R-:W-:Y:S01]  /*0910*/  FFMA.RM R6, R13, R9.reuse, R8.reuse ;  /* 0x000000090d067223 */ /* 0x180fe20000004008 */
[C---:B------:R-:W-:Y:S02]  /*0920*/  ISETP.NE.AND P2, PT, R7.reuse, RZ, PT ;  /* 0x000000ff0700720c */ /* 0x040fe40003f45270 */
[----:B------:R-:W-:Y:S02]  /*0930*/  ISETP.NE.AND P1, PT, R7, RZ, PT ;  /* 0x000000ff0700720c */ /* 0x000fe40003f25270 */
[----:B------:R-:W-:Y:S01]  /*0940*/  LOP3.LUT R5, R3, 0x7fffff, RZ, 0xc0, !PT ;  /* 0x007fffff03057812 */ /* 0x000fe200078ec0ff */
[----:B------:R-:W-:Y:S01]  /*0950*/  FFMA.RP R3, R13, R9, R8 ;  /* 0x000000090d037223 */ /* 0x000fe20000008008 */
[----:B------:R-:W-:Y:S02]  /*0960*/  VIADD R8, R7, 0x20 ;  /* 0x0000002007087836 */ /* 0x000fe40000000000 */
[----:B------:R-:W-:Y:S01]  /*0970*/  LOP3.LUT R5, R5, 0x800000, RZ, 0xfc, !PT ;  /* 0x0080000005057812 */ /* 0x000fe200078efcff */
[----:B------:R-:W-:Y:S01]  /*0980*/  IMAD.MOV R7, RZ, RZ, -R7 ;  /* 0x000000ffff077224 */ /* 0x000fe200078e0a07 */
[----:B------:R-:W-:-:S02]  /*0990*/  FSETP.NEU.FTZ.AND P0, PT, R3, R6, PT ;  /* 0x000000060300720b */ /* 0x000fc40003f1d000 */
[----:B------:R-:W-:Y:S02]  /*09a0*/  SHF.L.U32 R8, R5, R8, RZ ;  /* 0x0000000805087219 */ /* 0x000fe400000006ff */
[----:B------:R-:W-:Y:S02]  /*09b0*/  SEL R6, R7, RZ, P2 ;  /* 0x000000ff07067207 */ /* 0x000fe40001000000 */
[----:B------:R-:W-:Y:S02]  /*09c0*/  ISETP.NE.AND P1, PT, R8, RZ, P1 ;  /* 0x000000ff0800720c */ /* 0x000fe40000f25270 */
[----:B------:R-:W-:Y:S02]  /*09d0*/  SHF.R.U32.HI R6, RZ, R6, R5 ;  /* 0x00000006ff067219 */ /* 0x000fe40000011605 */
[----:B------:R-:W-:Y:S02]  /*09e0*/  PLOP3.LUT P0, PT, P0, P1, PT, 0xf8, 0x8f ;  /* 0x00000000008f781c */ /* 0x000fe40000703f70 */
[----:B------:R-:W-:-:S02]  /*09f0*/  SHF.R.U32.HI R8, RZ, 0x1, R6 ;  /* 0x00000001ff087819 */ /* 0x000fc40000011606 */
[----:B------:R-:W-:-:S04]  /*0a00*/  SEL R3, RZ, 0x1, !P0 ;  /* 0x00000001ff037807 */ /* 0x000fc80004000000 */
[----:B------:R-:W-:-:S04]  /*0a10*/  LOP3.LUT R3, R3, 0x1, R8, 0xf8, !PT ;  /* 0x0000000103037812 */ /* 0x000fc800078ef808 */
[----:B------:R-:W-:-:S05]  /*0a20*/  LOP3.LUT R3, R3, R6, RZ, 0xc0, !PT ;  /* 0x0000000603037212 */ /* 0x000fca00078ec0ff */
[----:B------:R-:W-:-:S05]  /*0a30*/  IMAD.IADD R3, R8, 0x1, R3 ;  /* 0x0000000108037824 */ /* 0x000fca00078e0203 */
[----:B------:R-:W-:Y:S01]  /*0a40*/  LOP3.LUT R0, R3, R0, RZ, 0xfc, !PT ;  /* 0x0000000003007212 */ /* 0x000fe200078efcff */
[----:B------:R-:W-:Y:S06]  /*0a50*/  BRA `(.L_x_35) ;  /* 0x0000000000107947 */ /* 0x000fec0003800000 */
.L_x_34:
[----:B------:R-:W-:-:S04]  /*0a60*/  LOP3.LUT R0, R0, 0x80000000, RZ, 0xc0, !PT ;  /* 0x8000000000007812 */ /* 0x000fc800078ec0ff */
[----:B------:R-:W-:Y:S01]  /*0a70*/  LOP3.LUT R0, R0, 0x7f800000, RZ, 0xfc, !PT ;  /* 0x7f80000000007812 */ /* 0x000fe200078efcff */
[----:B------:R-:W-:Y:S06]  /*0a80*/  BRA `(.L_x_35) ;  /* 0x0000000000047947 */ /* 0x000fec0003800000 */
.L_x_33:
[----:B------:R-:W-:-:S07]  /*0a90*/  IMAD R0, R6, 0x800000, R0 ;  /* 0x0080000006007824 */ /* 0x000fce00078e0200 */
.L_x_35:
[----:B------:R-:W-:Y:S05]  /*0aa0*/  BSYNC.RECONVERGENT B2 ;  /* 0x0000000000027941 */ /* 0x000fea0003800200 */
.L_x_32:
[----:B------:R-:W-:Y:S05]  /*0ab0*/  BRA `(.L_x_36) ;  /* 0x0000000000207947 */ /* 0x000fea0003800000 */
.L_x_31:
[----:B------:R-:W-:-:S04]  /*0ac0*/  LOP3.LUT R0, R0, 0x80000000, R6, 0x48, !PT ;  /* 0x8000000000007812 */ /* 0x000fc800078e4806 */
[----:B------:R-:W-:Y:S01]  /*0ad0*/  LOP3.LUT R0, R0, 0x7f800000, RZ, 0xfc, !PT ;  /* 0x7f80000000007812 */ /* 0x000fe200078efcff */
[----:B------:R-:W-:Y:S06]  /*0ae0*/  BRA `(.L_x_36) ;  /* 0x0000000000147947 */ /* 0x000fec0003800000 */
.L_x_30:
[----:B------:R-:W-:Y:S01]  /*0af0*/  LOP3.LUT R0, R0, 0x80000000, R6, 0x48, !PT ;  /* 0x8000000000007812 */ /* 0x000fe200078e4806 */
[----:B------:R-:W-:Y:S06]  /*0b00*/  BRA `(.L_x_36) ;  /* 0x00000000000c7947 */ /* 0x000fec0003800000 */
.L_x_29:
[----:B------:R-:W0:Y:S01]  /*0b10*/  MUFU.RSQ R0, -QNAN ;  /* 0xffc0000000007908 */ /* 0x000e220000001400 */
[----:B------:R-:W-:Y:S05]  /*0b20*/  BRA `(.L_x_36) ;  /* 0x0000000000047947 */ /* 0x000fea0003800000 */
.L_x_28:
[----:B------:R-:W-:-:S07]  /*0b30*/  FADD.FTZ R0, R0, R3 ;  /* 0x0000000300007221 */ /* 0x000fce0000010000 */
.L_x_36:
[----:B------:R-:W-:Y:S05]  /*0b40*/  BSYNC.RECONVERGENT B1 ;  /* 0x0000000000017941 */ /* 0x000fea0003800200 */
.L_x_26:
[----:B------:R-:W-:-:S04]  /*0b50*/  IMAD.MOV.U32 R5, RZ, RZ, 0x0 ;  /* 0x00000000ff057424 */ /* 0x000fc800078e00ff */
[----:B0-----:R-:W-:Y:S05]  /*0b60*/  RET.REL.NODEC R4 `(_Z14gpu_ActualizarPfifi) ;  /* 0xfffffff404247950 */ /* 0x001fea0003c3ffff */
.L_x_37:
        /* <DEDUP_REMOVED lines=9> */
.L_x_40:


//--------------------- .nv.shared.reserved.0     --------------------------
	.section	.nv.shared.reserved.0,"aw",@nobits
	.weak		__nv_reservedSMEM_offset_0_alias
	.size		__nv_reservedSMEM_offset_0_alias, 0, 64
	.other		__nv_reservedSMEM_offset_0_alias,@"STO_CUDA_RESERVED_SHARED STV_DEFAULT"
__nv_reservedSMEM_offset_0_alias:
	.zero		0
	.zero		64


//--------------------- .nv.constant0._Z19gpu_obtenCandidatosPfS_i --------------------------
	.section	.nv.constant0._Z19gpu_obtenCandidatosPfS_i,"a",@progbits
	.sectionflags	@""
	.align	4
.nv.constant0._Z19gpu_obtenCandidatosPfS_i:
	.zero		916


//--------------------- .nv.constant0._Z16gpu_reduceMaximoPfS_i --------------------------
	.section	.nv.constant0._Z16gpu_reduceMaximoPfS_i,"a",@progbits
	.sectionflags	@""
	.align	4
.nv.constant0._Z16gpu_reduceMaximoPfS_i:
	.zero		916


//--------------------- .nv.constant0._Z14gpu_RelajacionPfS_i --------------------------
	.section	.nv.constant0._Z14gpu_RelajacionPfS_i,"a",@progbits
	.sectionflags	@""
	.align	4
.nv.constant0._Z14gpu_RelajacionPfS_i:
	.zero		916


//--------------------- .nv.constant0._Z10gpu_CopiarPfS_i --------------------------
	.section	.nv.constant0._Z10gpu_CopiarPfS_i,"a",@progbits
	.sectionflags	@""
	.align	4
.nv.constant0._Z10gpu_CopiarPfS_i:
	.zero		916


//--------------------- .nv.constant0._Z14gpu_ActualizarPfifi --------------------------
	.section	.nv.constant0._Z14gpu_ActualizarPfifi,"a",@progbits
	.sectionflags	@""
	.align	4
.nv.constant0._Z14gpu_ActualizarPfifi:
	.zero		916


//--------------------- SYMBOLS --------------------------

	.type		.nv.reservedSmem.offset0,@object
	.size		.nv.reservedSmem.offset0,0x4
